def matmul_kernel(
    a_ptr,
    b_ptr,
    c_ptr,
    M,
    N,
    K,
    stride_am,
    stride_ak,
    stride_bk,
    stride_bn,
    stride_cm,
    stride_cn,
    BLOCK_M: tl.constexpr,
    BLOCK_N: tl.constexpr,
    BLOCK_K: tl.constexpr,
    GROUP_M: tl.constexpr,
):
    pid = tl.program_id(axis=0)
    num_pid_m = tl.cdiv(M, BLOCK_M)
    num_pid_n = tl.cdiv(N, BLOCK_N)
    num_pid_in_group = GROUP_M * num_pid_n
    group_id = pid // num_pid_in_group
    first_pid_m = group_id * GROUP_M
    group_size_m = min(num_pid_m - first_pid_m, GROUP_M)
    pid_m = first_pid_m + ((pid % num_pid_in_group) % group_size_m)
    pid_n = (pid % num_pid_in_group) // group_size_m

    offs_am = (pid_m * BLOCK_M + tl.arange(0, BLOCK_M)) % M
    offs_bn = (pid_n * BLOCK_N + tl.arange(0, BLOCK_N)) % N
    offs_k = tl.arange(0, BLOCK_K)
    a_ptrs = a_ptr + offs_am[:, None] * stride_am + offs_k[None, :] * stride_ak
    b_ptrs = b_ptr + offs_k[:, None] * stride_bk + offs_bn[None, :] * stride_bn

    acc = tl.zeros((BLOCK_M, BLOCK_N), dtype=tl.float32)
    for kk in range(0, tl.cdiv(K, BLOCK_K)):
        a = tl.load(a_ptrs, mask=offs_k[None, :] < K - kk * BLOCK_K, other=0.0)
        b = tl.load(b_ptrs, mask=offs_k[:, None] < K - kk * BLOCK_K, other=0.0)
        acc = tl.dot(a, b, acc)
        a_ptrs += BLOCK_K * stride_ak
        b_ptrs += BLOCK_K * stride_bk

    c = acc.to(c_ptr.dtype.element_ty)
    offs_cm = pid_m * BLOCK_M + tl.arange(0, BLOCK_M)
    offs_cn = pid_n * BLOCK_N + tl.arange(0, BLOCK_N)
    c_ptrs = c_ptr + offs_cm[:, None] * stride_cm + offs_cn[None, :] * stride_cn
    mask = (offs_cm[:, None] < M) & (offs_cn[None, :] < N)
    tl.store(c_ptrs, c, mask=mask)

# config = {"BLOCK_K": 128, "BLOCK_M": 32, "BLOCK_N": 16, "GROUP_M": 8, "arch": "sm_100", "dtype": "fp16", "num_ctas": 1, "num_stages": 2, "num_warps": 2}
# arch = sm_100


// ===== COMPILED SASS (sm_100a) =====

	.target	sm_100a

	.elftype	@"ET_EXEC"


//--------------------- .note.nv.tkinfo           --------------------------
	.section	.note.nv.tkinfo,"",@"SHT_NOTE"
	.sectionflags	@"SHF_NOTE_NV_TKINFO"
	.tkinfo
        /*0018*/ 	.word	0x00000081
        /*0030*/ 	.string	""
        /*0030*/ 	.string	"ptxas-blackwell"
        /*0030*/ 	.string	"Cuda compilation tools, release 12.9, V12.9.86"
        /*0030*/ 	.string	"Build cuda_12.9.r12.9/compiler.36037853_0"
        /*0030*/ 	.string	"-v  -suppress-debug-info  -lineinfo  -arch sm_100a "



//--------------------- .note.nv.cuver            --------------------------
	.section	.note.nv.cuver,"",@"SHT_NOTE"
	.sectionflags	@"SHF_NOTE_NV_CUVER"
        /*0018*/ 	.short	0x0001
        /*001a*/ 	.short	0x0064
        /*001c*/ 	.short	0x0001
        /*001e*/ 	.short	0x0000
        /*0020*/ 	.short	0x0001
        /*0022*/ 	.short	0x0000


//--------------------- .nv.info                  --------------------------
	.section	.nv.info,"",@"SHT_CUDA_INFO"
	.align	4


	//----- nvinfo : EIATTR_REGCOUNT
	.align		4
        /*0000*/ 	.byte	0x04, 0x2f
        /*0002*/ 	.short	(.L_1 - .L_0)
	.align		4
.L_0:
        /*0004*/ 	.word	index@(matmul_kernel)
        /*0008*/ 	.word	0x000000ff


	//----- nvinfo : EIATTR_FRAME_SIZE
	.align		4
.L_1:
        /*000c*/ 	.byte	0x04, 0x11
        /*000e*/ 	.short	(.L_3 - .L_2)
	.align		4
.L_2:
        /*0010*/ 	.word	index@(matmul_kernel)
        /*0014*/ 	.word	0x00000000


	//----- nvinfo : EIATTR_MIN_STACK_SIZE
	.align		4
.L_3:
        /*0018*/ 	.byte	0x04, 0x12
        /*001a*/ 	.short	(.L_5 - .L_4)
	.align		4
.L_4:
        /*001c*/ 	.word	index@(matmul_kernel)
        /*0020*/ 	.word	0x00000000
.L_5:


//--------------------- .nv.info.matmul_kernel    --------------------------
	.section	.nv.info.matmul_kernel,"",@"SHT_CUDA_INFO"
	.sectionflags	@""
	.align	4


	//----- nvinfo : EIATTR_CUDA_API_VERSION
	.align		4
        /*0000*/ 	.byte	0x04, 0x37
        /*0002*/ 	.short	(.L_7 - .L_6)
.L_6:
        /*0004*/ 	.word	0x00000081


	//----- nvinfo : EIATTR_KPARAM_INFO
	.align		4
.L_7:
        /*0008*/ 	.byte	0x04, 0x17
        /*000a*/ 	.short	(.L_9 - .L_8)
.L_8:
        /*000c*/ 	.word	0x00000000
        /*0010*/ 	.short	0x000d
        /*0012*/ 	.short	0x0048
        /*0014*/ 	.byte	0x00, 0xf4, 0x21, 0x00


	//----- nvinfo : EIATTR_KPARAM_INFO
	.align		4
.L_9:
        /*0018*/ 	.byte	0x04, 0x17
        /*001a*/ 	.short	(.L_11 - .L_10)
.L_10:
        /*001c*/ 	.word	0x00000000
        /*0020*/ 	.short	0x000c
        /*0022*/ 	.short	0x0040
        /*0024*/ 	.byte	0x00, 0xf4, 0x21, 0x00


	//----- nvinfo : EIATTR_KPARAM_INFO
	.align		4
.L_11:
        /*0028*/ 	.byte	0x04, 0x17
        /*002a*/ 	.short	(.L_13 - .L_12)
.L_12:
        /*002c*/ 	.word	0x00000000
        /*0030*/ 	.short	0x000b
        /*0032*/ 	.short	0x0038
        /*0034*/ 	.byte	0x00, 0xf0, 0x11, 0x00


	//----- nvinfo : EIATTR_KPARAM_INFO
	.align		4
.L_13:
        /*0038*/ 	.byte	0x04, 0x17
        /*003a*/ 	.short	(.L_15 - .L_14)
.L_14:
        /*003c*/ 	.word	0x00000000
        /*0040*/ 	.short	0x000a
        /*0042*/ 	.short	0x0034
        /*0044*/ 	.byte	0x00, 0xf0, 0x11, 0x00


	//----- nvinfo : EIATTR_KPARAM_INFO
	.align		4
.L_15:
        /*0048*/ 	.byte	0x04, 0x17
        /*004a*/ 	.short	(.L_17 - .L_16)
.L_16:
        /*004c*/ 	.word	0x00000000
        /*0050*/ 	.short	0x0009
        /*0052*/ 	.short	0x0030
        /*0054*/ 	.byte	0x00, 0xf0, 0x11, 0x00


	//----- nvinfo : EIATTR_KPARAM_INFO
	.align		4
.L_17:
        /*0058*/ 	.byte	0x04, 0x17
        /*005a*/ 	.short	(.L_19 - .L_18)
.L_18:
        /*005c*/ 	.word	0x00000000
        /*0060*/ 	.short	0x0008
        /*0062*/ 	.short	0x002c
        /*0064*/ 	.byte	0x00, 0xf0, 0x11, 0x00


	//----- nvinfo : EIATTR_KPARAM_INFO
	.align		4
.L_19:
        /*0068*/ 	.byte	0x04, 0x17
        /*006a*/ 	.short	(.L_21 - .L_20)
.L_20:
        /*006c*/ 	.word	0x00000000
        /*0070*/ 	.short	0x0007
        /*0072*/ 	.short	0x0028
        /*0074*/ 	.byte	0x00, 0xf0, 0x11, 0x00


	//----- nvinfo : EIATTR_KPARAM_INFO
	.align		4
.L_21:
        /*0078*/ 	.byte	0x04, 0x17
        /*007a*/ 	.short	(.L_23 - .L_22)
.L_22:
        /*007c*/ 	.word	0x00000000
        /*0080*/ 	.short	0x0006
        /*0082*/ 	.short	0x0024
        /*0084*/ 	.byte	0x00, 0xf0, 0x11, 0x00


	//----- nvinfo : EIATTR_KPARAM_INFO
	.align		4
.L_23:
        /*0088*/ 	.byte	0x04, 0x17
        /*008a*/ 	.short	(.L_25 - .L_24)
.L_24:
        /*008c*/ 	.word	0x00000000
        /*0090*/ 	.short	0x0005
        /*0092*/ 	.short	0x0020
        /*0094*/ 	.byte	0x00, 0xf0, 0x11, 0x00


	//----- nvinfo : EIATTR_KPARAM_INFO
	.align		4
.L_25:
        /*0098*/ 	.byte	0x04, 0x17
        /*009a*/ 	.short	(.L_27 - .L_26)
.L_26:
        /*009c*/ 	.word	0x00000000
        /*00a0*/ 	.short	0x0004
        /*00a2*/ 	.short	0x001c
        /*00a4*/ 	.byte	0x00, 0xf0, 0x11, 0x00


	//----- nvinfo : EIATTR_KPARAM_INFO
	.align		4
.L_27:
        /*00a8*/ 	.byte	0x04, 0x17
        /*00aa*/ 	.short	(.L_29 - .L_28)
.L_28:
        /*00ac*/ 	.word	0x00000000
        /*00b0*/ 	.short	0x0003
        /*00b2*/ 	.short	0x0018
        /*00b4*/ 	.byte	0x00, 0xf0, 0x11, 0x00


	//----- nvinfo : EIATTR_KPARAM_INFO
	.align		4
.L_29:
        /*00b8*/ 	.byte	0x04, 0x17
        /*00ba*/ 	.short	(.L_31 - .L_30)
.L_30:
        /*00bc*/ 	.word	0x00000000
        /*00c0*/ 	.short	0x0002
        /*00c2*/ 	.short	0x0010
        /*00c4*/ 	.byte	0x00, 0xf4, 0x21, 0x00


	//----- nvinfo : EIATTR_KPARAM_INFO
	.align		4
.L_31:
        /*00c8*/ 	.byte	0x04, 0x17
        /*00ca*/ 	.short	(.L_33 - .L_32)
.L_32:
        /*00cc*/ 	.word	0x00000000
        /*00d0*/ 	.short	0x0001
        /*00d2*/ 	.short	0x0008
        /*00d4*/ 	.byte	0x00, 0xf4, 0x21, 0x00


	//----- nvinfo : EIATTR_KPARAM_INFO
	.align		4
.L_33:
        /*00d8*/ 	.byte	0x04, 0x17
        /*00da*/ 	.short	(.L_35 - .L_34)
.L_34:
        /*00dc*/ 	.word	0x00000000
        /*00e0*/ 	.short	0x0000
        /*00e2*/ 	.short	0x0000
        /*00e4*/ 	.byte	0x00, 0xf4, 0x21, 0x00


	//----- nvinfo : EIATTR_SPARSE_MMA_MASK
	.align		4
.L_35:
        /*00e8*/ 	.byte	0x03, 0x50
        /*00ea*/ 	.short	0x0000


	//----- nvinfo : EIATTR_MAXREG_COUNT
	.align		4
        /*00ec*/ 	.byte	0x03, 0x1b
        /*00ee*/ 	.short	0x00ff


	//----- nvinfo : EIATTR_NUM_BARRIERS
	.align		4
        /*00f0*/ 	.byte	0x02, 0x4c
        /*00f2*/ 	.byte	0x01
	.zero		1


	//----- nvinfo : EIATTR_VRC_CTA_INIT_COUNT
	.align		4
        /*00f4*/ 	.byte	0x02, 0x4a
	.zero		1
	.zero		1


	//----- nvinfo : EIATTR_EXIT_INSTR_OFFSETS
	.align		4
        /*00f8*/ 	.byte	0x04, 0x1c
        /*00fa*/ 	.short	(.L_37 - .L_36)


	//   ....[0]....
.L_36:
        /*00fc*/ 	.word	0x00004a70


	//   ....[1]....
        /*0100*/ 	.word	0x00004aa0


	//----- nvinfo : EIATTR_REQNTID
	.align		4
.L_37:
        /*0104*/ 	.byte	0x04, 0x10
        /*0106*/ 	.short	(.L_39 - .L_38)
.L_38:
        /*0108*/ 	.word	0x00000040
        /*010c*/ 	.word	0x00000001
        /*0110*/ 	.word	0x00000001


	//----- nvinfo : EIATTR_CBANK_PARAM_SIZE
	.align		4
.L_39:
        /*0114*/ 	.byte	0x03, 0x19
        /*0116*/ 	.short	0x0050


	//----- nvinfo : EIATTR_PARAM_CBANK
	.align		4
        /*0118*/ 	.byte	0x04, 0x0a
        /*011a*/ 	.short	(.L_41 - .L_40)
	.align		4
.L_40:
        /*011c*/ 	.word	index@(.nv.constant0.matmul_kernel)
        /*0120*/ 	.short	0x0380
        /*0122*/ 	.short	0x0050


	//----- nvinfo : EIATTR_SW_WAR
	.align		4
.L_41:
        /*0124*/ 	.byte	0x04, 0x36
        /*0126*/ 	.short	(.L_43 - .L_42)
.L_42:
        /*0128*/ 	.word	0x00000008
.L_43:


//--------------------- .nv.compat                --------------------------
	.section	.nv.compat,"",@"SHT_CUDA_COMPAT_INFO"
	.align	4
        /*0000*/ 	.byte	0x02, 0x02, 0x01, 0x00, 0x02, 0x05, 0x05, 0x00, 0x02, 0x03, 0x00, 0x00, 0x02, 0x06, 0x01, 0x00


//--------------------- .nv.callgraph             --------------------------
	.section	.nv.callgraph,"",@"SHT_CUDA_CALLGRAPH"
	.align	4
	.sectionentsize	8
	.align		4
        /*0000*/ 	.word	0x00000000
	.align		4
        /*0004*/ 	.word	0xffffffff
	.align		4
        /*0008*/ 	.word	0x00000000
	.align		4
        /*000c*/ 	.word	0xfffffffe
	.align		4
        /*0010*/ 	.word	0x00000000
	.align		4
        /*0014*/ 	.word	0xfffffffd
	.align		4
        /*0018*/ 	.word	0x00000000
	.align		4
        /*001c*/ 	.word	0xfffffffc


//--------------------- .text.matmul_kernel       --------------------------
	.section	.text.matmul_kernel,"ax",@progbits
	.align	128
        .global         matmul_kernel
        .type           matmul_kernel,@function
        .size           matmul_kernel,(.L_x_3 - matmul_kernel)
        .other          matmul_kernel,@"STO_CUDA_ENTRY STV_DEFAULT"
matmul_kernel:
.text.matmul_kernel:
[----:B------:R-:W0:Y:S08]  /*0000*/  LDC R1, c[0x0][0x37c] ;  /* 0x0000df00ff017b82 */ /* 0x000e300000000800 */
[----:B------:R-:W1:Y:S01]  /*0010*/  LDC.64 R26, c[0x0][0x398] ;  /* 0x0000e600ff1a7b82 */ /* 0x000e620000000a00 */
[----:B------:R-:W2:Y:S01]  /*0020*/  S2R R5, SR_CTAID.X ;  /* 0x0000000000057919 */ /* 0x000ea20000002500 */
[----:B------:R-:W-:Y:S01]  /*0030*/  UMOV UR4, 0x400 ;  /* 0x0000040000047882 */ /* 0x000fe20000000000 */
[----:B------:R-:W3:Y:S01]  /*0040*/  LDCU.64 UR10, c[0x0][0x358] ;  /* 0x00006b00ff0a77ac */ /* 0x000ee20008000a00 */
[----:B------:R-:W4:Y:S04]  /*0050*/  S2R R217, SR_TID.X ;  /* 0x0000000000d97919 */ /* 0x000f280000002100 */
[----:B------:R-:W5:Y:S08]  /*0060*/  LDC R139, c[0x0][0x3a0] ;  /* 0x0000e800ff8b7b82 */ /* 0x000f700000000800 */
[----:B------:R-:W0:Y:S01]  /*0070*/  S2UR UR6, SR_CgaCtaId ;  /* 0x00000000000679c3 */ /* 0x000e220000008800 */
[----:B-1----:R-:W-:-:S05]  /*0080*/  VIADD R0, R27, 0xf ;  /* 0x0000000f1b007836 */ /* 0x002fca0000000000 */
[----:B------:R-:W-:Y:S01]  /*0090*/  SHF.R.S32.HI R3, RZ, 0x1f, R0 ;  /* 0x0000001fff037819 */ /* 0x000fe20000011400 */
[----:B-----5:R-:W-:-:S03]  /*00a0*/  VIADD R139, R139, 0x7f ;  /* 0x0000007f8b8b7836 */ /* 0x020fc60000000000 */
[----:B------:R-:W-:Y:S02]  /*00b0*/  LEA.HI R3, R3, R0, RZ, 0x4 ;  /* 0x0000000003037211 */ /* 0x000fe400078f20ff */
[----:B--2---:R-:W-:Y:S02]  /*00c0*/  IABS R8, R5 ;  /* 0x0000000500087213 */ /* 0x004fe40000000000 */
[----:B------:R-:W-:Y:S01]  /*00d0*/  SHF.R.S32.HI R3, RZ, 0x4, R3 ;  /* 0x00000004ff037819 */ /* 0x000fe20000011403 */
[----:B0-----:R-:W-:-:S04]  /*00e0*/  ULEA UR6, UR6, UR4, 0x18 ;  /* 0x0000000406067291 */ /* 0x001fc8000f8ec0ff */
[----:B------:R-:W-:-:S05]  /*00f0*/  IMAD.SHL.U32 R4, R3, 0x8, RZ ;  /* 0x0000000803047824 */ /* 0x000fca00078e00ff */
[-C--:B------:R-:W-:Y:S02]  /*0100*/  IABS R7, R4.reuse ;  /* 0x0000000400077213 */ /* 0x080fe40000000000 */
[----:B------:R-:W-:Y:S02]  /*0110*/  IABS R10, R4 ;  /* 0x00000004000a7213 */ /* 0x000fe40000000000 */
[----:B------:R-:W0:Y:S08]  /*0120*/  I2F.RP R0, R7 ;  /* 0x0000000700007306 */ /* 0x000e300000209400 */
[----:B0-----:R-:W0:Y:S02]  /*0130*/  MUFU.RCP R0, R0 ;  /* 0x0000000000007308 */ /* 0x001e240000001000 */
[----:B0-----:R-:W-:-:S02]  /*0140*/  VIADD R2, R0, 0xffffffe ;  /* 0x0ffffffe00027836 */ /* 0x001fc40000000000 */
[----:B------:R-:W-:-:S04]  /*0150*/  IMAD.MOV R0, RZ, RZ, -R10 ;  /* 0x000000ffff007224 */ /* 0x000fc800078e0a0a */
[----:B------:R0:W1:Y:S02]  /*0160*/  F2I.FTZ.U32.TRUNC.NTZ R3, R2 ;  /* 0x0000000200037305 */ /* 0x000064000021f000 */
[----:B0-----:R-:W-:Y:S02]  /*0170*/  IMAD.MOV.U32 R2, RZ, RZ, RZ ;  /* 0x000000ffff027224 */ /* 0x001fe400078e00ff */
[----:B-1----:R-:W-:-:S04]  /*0180*/  IMAD.MOV R6, RZ, RZ, -R3 ;  /* 0x000000ffff067224 */ /* 0x002fc800078e0a03 */
[----:B------:R-:W-:Y:S02]  /*0190*/  IMAD R9, R6, R7, RZ ;  /* 0x0000000706097224 */ /* 0x000fe400078e02ff */
[----:B------:R-:W-:Y:S02]  /*01a0*/  IMAD.MOV.U32 R6, RZ, RZ, R8 ;  /* 0x000000ffff067224 */ /* 0x000fe400078e0008 */
[----:B------:R-:W-:-:S06]  /*01b0*/  IMAD.HI.U32 R3, R3, R9, R2 ;  /* 0x0000000903037227 */ /* 0x000fcc00078e0002 */
[----:B------:R-:W-:-:S04]  /*01c0*/  IMAD.HI.U32 R3, R3, R6, RZ ;  /* 0x0000000603037227 */ /* 0x000fc800078e00ff */
[----:B------:R-:W-:-:S05]  /*01d0*/  IMAD R0, R3, R0, R6 ;  /* 0x0000000003007224 */ /* 0x000fca00078e0206 */
[----:B------:R-:W-:-:S13]  /*01e0*/  ISETP.GT.U32.AND P1, PT, R7, R0, PT ;  /* 0x000000000700720c */ /* 0x000fda0003f24070 */
[----:B------:R-:W-:Y:S02]  /*01f0*/  @!P1 IMAD.IADD R0, R0, 0x1, -R7 ;  /* 0x0000000100009824 */ /* 0x000fe400078e0a07 */
[----:B------:R-:W-:Y:S01]  /*0200*/  @!P1 VIADD R3, R3, 0x1 ;  /* 0x0000000103039836 */ /* 0x000fe20000000000 */
[----:B------:R-:W-:Y:S02]  /*0210*/  ISETP.NE.AND P1, PT, R4, RZ, PT ;  /* 0x000000ff0400720c */ /* 0x000fe40003f25270 */
[----:B------:R-:W-:Y:S02]  /*0220*/  ISETP.GE.U32.AND P0, PT, R0, R7, PT ;  /* 0x000000070000720c */ /* 0x000fe40003f06070 */
[----:B------:R-:W-:-:S04]  /*0230*/  LOP3.LUT R0, R5, R4, RZ, 0x3c, !PT ;  /* 0x0000000405007212 */ /* 0x000fc800078e3cff */
[----:B------:R-:W-:Y:S01]  /*0240*/  ISETP.GE.AND P2, PT, R0, RZ, PT ;  /* 0x000000ff0000720c */ /* 0x000fe20003f46270 */
[----:B------:R-:W-:-:S06]  /*0250*/  VIADD R0, R26, 0x1f ;  /* 0x0000001f1a007836 */ /* 0x000fcc0000000000 */
[----:B------:R-:W-:-:S04]  /*0260*/  @P0 VIADD R3, R3, 0x1 ;  /* 0x0000000103030836 */ /* 0x000fc80000000000 */
[----:B------:R-:W-:Y:S01]  /*0270*/  IMAD.MOV.U32 R2, RZ, RZ, R3 ;  /* 0x000000ffff027224 */ /* 0x000fe200078e0003 */
[----:B------:R-:W-:-:S03]  /*0280*/  SHF.R.S32.HI R3, RZ, 0x1f, R0 ;  /* 0x0000001fff037819 */ /* 0x000fc60000011400 */
[----:B------:R-:W-:Y:S01]  /*0290*/  @!P2 IMAD.MOV R2, RZ, RZ, -R2 ;  /* 0x000000ffff02a224 */ /* 0x000fe200078e0a02 */
[----:B------:R-:W-:Y:S02]  /*02a0*/  @!P1 LOP3.LUT R2, RZ, R4, RZ, 0x33, !PT ;  /* 0x00000004ff029212 */ /* 0x000fe400078e33ff */
[----:B------:R-:W-:-:S03]  /*02b0*/  LEA.HI R3, R3, R0, RZ, 0x5 ;  /* 0x0000000003037211 */ /* 0x000fc600078f28ff */
[----:B------:R-:W-:Y:S02]  /*02c0*/  IMAD.SHL.U32 R6, R2, 0x8, RZ ;  /* 0x0000000802067824 */ /* 0x000fe400078e00ff */
[----:B------:R-:W-:-:S03]  /*02d0*/  IMAD.MOV R2, RZ, RZ, -R2 ;  /* 0x000000ffff027224 */ /* 0x000fc600078e0a02 */
[----:B------:R-:W-:Y:S01]  /*02e0*/  LEA.HI.SX32 R3, R3, -R6, 0x1b ;  /* 0x8000000603037211 */ /* 0x000fe200078fdaff */
[----:B------:R-:W-:-:S03]  /*02f0*/  IMAD R4, R4, R2, R5 ;  /* 0x0000000204047224 */ /* 0x000fc600078e0205 */
[----:B------:R-:W-:Y:S02]  /*0300*/  VIMNMX R11, PT, PT, R3, 0x8, PT ;  /* 0x00000008030b7848 */ /* 0x000fe40003fe0100 */
[----:B------:R-:W-:Y:S02]  /*0310*/  IABS R9, R4 ;  /* 0x0000000400097213 */ /* 0x000fe40000000000 */
[----:B------:R-:W-:-:S04]  /*0320*/  IABS R7, R11 ;  /* 0x0000000b00077213 */ /* 0x000fc80000000000 */
[----:B------:R-:W0:Y:S08]  /*0330*/  I2F.RP R0, R7 ;  /* 0x0000000700007306 */ /* 0x000e300000209400 */
[----:B0-----:R-:W0:Y:S02]  /*0340*/  MUFU.RCP R0, R0 ;  /* 0x0000000000007308 */ /* 0x001e240000001000 */
[----:B0-----:R-:W-:-:S06]  /*0350*/  VIADD R3, R0, 0xffffffe ;  /* 0x0ffffffe00037836 */ /* 0x001fcc0000000000 */
[----:B------:R-:W0:Y:S02]  /*0360*/  F2I.FTZ.U32.TRUNC.NTZ R3, R3 ;  /* 0x0000000300037305 */ /* 0x000e24000021f000 */
[----:B0-----:R-:W-:-:S04]  /*0370*/  IMAD.MOV R8, RZ, RZ, -R3 ;  /* 0x000000ffff087224 */ /* 0x001fc800078e0a03 */
[----:B------:R-:W-:Y:S01]  /*0380*/  IMAD.MOV.U32 R2, RZ, RZ, R8 ;  /* 0x000000ffff027224 */ /* 0x000fe200078e0008 */
[----:B------:R-:W-:-:S03]  /*0390*/  IABS R8, R11 ;  /* 0x0000000b00087213 */ /* 0x000fc60000000000 */
[----:B------:R-:W-:Y:S02]  /*03a0*/  IMAD R5, R2, R7, RZ ;  /* 0x0000000702057224 */ /* 0x000fe400078e02ff */
[----:B------:R-:W-:Y:S02]  /*03b0*/  IMAD.MOV.U32 R2, RZ, RZ, RZ ;  /* 0x000000ffff027224 */ /* 0x000fe400078e00ff */
[----:B------:R-:W-:Y:S01]  /*03c0*/  IMAD.MOV R0, RZ, RZ, -R8 ;  /* 0x000000ffff007224 */ /* 0x000fe200078e0a08 */
[----:B----4-:R-:W-:Y:S01]  /*03d0*/  LOP3.LUT R8, R217, 0x3f, RZ, 0xc0, !PT ;  /* 0x0000003fd9087812 */ /* 0x010fe200078ec0ff */
[----:B------:R-:W-:Y:S01]  /*03e0*/  IMAD.HI.U32 R2, R3, R5, R2 ;  /* 0x0000000503027227 */ /* 0x000fe200078e0002 */
[----:B------:R-:W-:-:S05]  /*03f0*/  LOP3.LUT R5, R217, 0x1f, RZ, 0xc0, !PT ;  /* 0x0000001fd9057812 */ /* 0x000fca00078ec0ff */
        /* <DEDUP_REMOVED lines=8> */
[----:B------:R-:W-:-:S07]  /*0480*/  ISETP.GE.AND P2, PT, R0, RZ, PT ;  /* 0x000000ff0000720c */ /* 0x000fce0003f46270 */
[----:B------:R-:W-:Y:S01]  /*0490*/  @P0 VIADD R2, R2, 0x1 ;  /* 0x0000000102020836 */ /* 0x000fe20000000000 */
[----:B------:R-:W-:-:S03]  /*04a0*/  ISETP.GT.AND P0, PT, R139, 0x7f, PT ;  /* 0x0000007f8b00780c */ /* 0x000fc60003f04270 */
[----:B------:R-:W-:Y:S01]  /*04b0*/  IMAD.MOV.U32 R3, RZ, RZ, R2 ;  /* 0x000000ffff037224 */ /* 0x000fe200078e0002 */
[----:B------:R-:W-:-:S03]  /*04c0*/  SHF.R.U32.HI R2, RZ, 0x5, R217 ;  /* 0x00000005ff027819 */ /* 0x000fc600000116d9 */
[----:B------:R-:W-:Y:S01]  /*04d0*/  @!P2 IMAD.MOV R3, RZ, RZ, -R3 ;  /* 0x000000ffff03a224 */ /* 0x000fe200078e0a03 */
[----:B------:R-:W-:Y:S02]  /*04e0*/  @!P1 LOP3.LUT R3, RZ, R11, RZ, 0x33, !PT ;  /* 0x0000000bff039212 */ /* 0x000fe400078e33ff */
[----:B------:R-:W-:-:S03]  /*04f0*/  SGXT.U32 R2, R2, 0x1 ;  /* 0x000000010202781a */ /* 0x000fc60000000000 */
[----:B------:R-:W-:Y:S01]  /*0500*/  IMAD.MOV R0, RZ, RZ, -R3 ;  /* 0x000000ffff007224 */ /* 0x000fe200078e0a03 */
[----:B------:R-:W-:Y:S01]  /*0510*/  @!P0 CS2R R92, SRZ ;  /* 0x00000000005c8805 */ /* 0x000fe2000001ff00 */
[----:B------:R-:W-:Y:S01]  /*0520*/  @!P0 IMAD.SHL.U32 R216, R217, 0x8, RZ ;  /* 0x00000008d9d88824 */ /* 0x000fe200078e00ff */
[----:B------:R-:W-:Y:S01]  /*0530*/  @!P0 CS2R R94, SRZ ;  /* 0x00000000005e8805 */ /* 0x000fe2000001ff00 */
[----:B------:R-:W-:Y:S02]  /*0540*/  IMAD R0, R11, R0, R4 ;  /* 0x000000000b007224 */ /* 0x000fe400078e0204 */
[----:B------:R-:W-:Y:S02]  /*0550*/  IMAD.SHL.U32 R3, R3, 0x10, RZ ;  /* 0x0000001003037824 */ /* 0x000fe400078e00ff */
[----:B------:R-:W-:-:S04]  /*0560*/  IMAD.IADD R0, R6, 0x1, R0 ;  /* 0x0000000106007824 */ /* 0x000fc800078e0200 */
[----:B------:R-:W-:Y:S01]  /*0570*/  IMAD R0, R0, 0x20, R5 ;  /* 0x0000002000007824 */ /* 0x000fe200078e0205 */
[----:B---3--:R-:W-:Y:S06]  /*0580*/  @!P0 BRA `(.L_x_0) ;  /* 0x00000040001c8947 */ /* 0x008fec0003800000 */
[----:B------:R-:W-:Y:S01]  /*0590*/  IABS R15, R26 ;  /* 0x0000001a000f7213 */ /* 0x000fe20000000000 */
[C---:B------:R-:W-:Y:S01]  /*05a0*/  VIADD R30, R3.reuse, 0xc ;  /* 0x0000000c031e7836 */ /* 0x040fe20000000000 */
[----:B------:R-:W-:Y:S01]  /*05b0*/  IABS R24, R27 ;  /* 0x0000001b00187213 */ /* 0x000fe20000000000 */
[C---:B------:R-:W-:Y:S01]  /*05c0*/  VIADD R32, R3.reuse, 0xb ;  /* 0x0000000b03207836 */ /* 0x040fe20000000000 */
[----:B------:R-:W0:Y:S01]  /*05d0*/  I2F.RP R9, R15 ;  /* 0x0000000f00097306 */ /* 0x000e220000209400 */
[----:B------:R-:W-:Y:S01]  /*05e0*/  IABS R12, R0 ;  /* 0x00000000000c7213 */ /* 0x000fe20000000000 */
[C---:B------:R-:W-:Y:S01]  /*05f0*/  VIADD R34, R3.reuse, 0xa ;  /* 0x0000000a03227836 */ /* 0x040fe20000000000 */
[----:B------:R-:W-:Y:S01]  /*0600*/  ISETP.GE.AND P2, PT, R0, RZ, PT ;  /* 0x000000ff0000720c */ /* 0x000fe20003f46270 */
[C---:B------:R-:W-:Y:S01]  /*0610*/  VIADD R35, R3.reuse, 0x9 ;  /* 0x0000000903237836 */ /* 0x040fe20000000000 */
[----:B------:R-:W-:Y:S01]  /*0620*/  IABS R19, R32 ;  /* 0x0000002000137213 */ /* 0x000fe20000000000 */
[C---:B------:R-:W-:Y:S01]  /*0630*/  VIADD R36, R3.reuse, 0x8 ;  /* 0x0000000803247836 */ /* 0x040fe20000000000 */
[----:B------:R-:W-:Y:S01]  /*0640*/  IABS R21, R34 ;  /* 0x0000002200157213 */ /* 0x000fe20000000000 */
[----:B------:R-:W1:Y:S01]  /*0650*/  I2F.RP R11, R24 ;  /* 0x00000018000b7306 */ /* 0x000e620000209400 */
[----:B------:R-:W-:Y:S01]  /*0660*/  IABS R23, R35 ;  /* 0x0000002300177213 */ /* 0x000fe20000000000 */
[C---:B------:R-:W-:Y:S01]  /*0670*/  VIADD R37, R3.reuse, 0x7 ;  /* 0x0000000703257836 */ /* 0x040fe20000000000 */
[----:B------:R-:W-:Y:S01]  /*0680*/  IABS R33, R3 ;  /* 0x0000000300217213 */ /* 0x000fe20000000000 */
[C---:B------:R-:W-:Y:S01]  /*0690*/  VIADD R39, R3.reuse, 0x5 ;  /* 0x0000000503277836 */ /* 0x040fe20000000000 */
[----:B------:R-:W2:Y:S01]  /*06a0*/  LDCU UR7, c[0x0][0x3ac] ;  /* 0x00007580ff0777ac */ /* 0x000ea20008000800 */
[C---:B------:R-:W-:Y:S01]  /*06b0*/  VIADD R38, R3.reuse, 0x6 ;  /* 0x0000000603267836 */ /* 0x040fe20000000000 */
[----:B------:R-:W3:Y:S01]  /*06c0*/  LDC R85, c[0x0][0x3a8] ;  /* 0x0000ea00ff557b82 */ /* 0x000ee20000000800 */
[----:B0-----:R-:W0:Y:S01]  /*06d0*/  MUFU.RCP R9, R9 ;  /* 0x0000000900097308 */ /* 0x001e220000001000 */
[C---:B------:R-:W-:Y:S01]  /*06e0*/  VIADD R40, R3.reuse, 0x4 ;  /* 0x0000000403287836 */ /* 0x040fe20000000000 */
[----:B------:R-:W4:Y:S01]  /*06f0*/  LDCU UR4, c[0x0][0x3a4] ;  /* 0x00007480ff0477ac */ /* 0x000f220008000800 */
[C---:B------:R-:W-:Y:S01]  /*0700*/  VIADD R41, R3.reuse, 0x3 ;  /* 0x0000000303297836 */ /* 0x040fe20000000000 */
[----:B------:R-:W-:Y:S01]  /*0710*/  LOP3.LUT R138, R2, 0x6a, RZ, 0xfc, !PT ;  /* 0x0000006a028a7812 */ /* 0x000fe200078efcff */
[C---:B------:R-:W-:Y:S01]  /*0720*/  VIADD R43, R3.reuse, 0x1 ;  /* 0x00000001032b7836 */ /* 0x040fe20000000000 */
[----:B------:R-:W5:Y:S01]  /*0730*/  LDCU UR5, c[0x0][0x3b0] ;  /* 0x00007600ff0577ac */ /* 0x000f620008000800 */
[----:B------:R-:W-:Y:S01]  /*0740*/  VIADD R42, R3, 0x2 ;  /* 0x00000002032a7836 */ /* 0x000fe20000000000 */
[----:B-1----:R-:W1:Y:S01]  /*0750*/  MUFU.RCP R11, R11 ;  /* 0x0000000b000b7308 */ /* 0x002e620000001000 */
[----:B------:R-:W-:Y:S01]  /*0760*/  IABS R25, R41 ;  /* 0x0000002900197213 */ /* 0x000fe20000000000 */
[----:B------:R-:W1:Y:S01]  /*0770*/  LDCU.64 UR12, c[0x0][0x380] ;  /* 0x00007000ff0c77ac */ /* 0x000e620008000a00 */
[----:B------:R-:W-:Y:S01]  /*0780*/  IABS R31, R43 ;  /* 0x0000002b001f7213 */ /* 0x000fe20000000000 */
[----:B------:R-:W-:Y:S01]  /*0790*/  IMAD.SHL.U32 R216, R217, 0x8, RZ ;  /* 0x00000008d9d87824 */ /* 0x000fe200078e00ff */
[----:B------:R-:W-:-:S02]  /*07a0*/  IABS R29, R42 ;  /* 0x0000002a001d7213 */ /* 0x000fc40000000000 */
[----:B------:R-:W-:Y:S02]  /*07b0*/  CS2R R112, SRZ ;  /* 0x0000000000707805 */ /* 0x000fe4000001ff00 */
[C---:B------:R-:W-:Y:S02]  /*07c0*/  LOP3.LUT R135, R2.reuse, 0x64, RZ, 0xfc, !PT ;  /* 0x0000006402877812 */ /* 0x040fe400078efcff */
[----:B------:R-:W-:Y:S01]  /*07d0*/  CS2R R114, SRZ ;  /* 0x0000000000727805 */ /* 0x000fe2000001ff00 */
[----:B0-----:R-:W-:Y:S01]  /*07e0*/  VIADD R4, R9, 0xffffffe ;  /* 0x0ffffffe09047836 */ /* 0x001fe20000000000 */
[C---:B------:R-:W-:Y:S01]  /*07f0*/  LOP3.LUT R136, R2.reuse, 0x66, RZ, 0xfc, !PT ;  /* 0x0000006602887812 */ /* 0x040fe200078efcff */
[----:B------:R-:W-:Y:S01]  /*0800*/  VIADD R9, R3, 0xe ;  /* 0x0000000e03097836 */ /* 0x000fe20000000000 */
[C---:B------:R-:W-:Y:S01]  /*0810*/  LOP3.LUT R137, R2.reuse, 0x68, RZ, 0xfc, !PT ;  /* 0x0000006802897812 */ /* 0x040fe200078efcff */
[----:B------:R0:W0:Y:S01]  /*0820*/  F2I.FTZ.U32.TRUNC.NTZ R5, R4 ;  /* 0x0000000400057305 */ /* 0x000022000021f000 */
[C---:B------:R-:W-:Y:S01]  /*0830*/  LOP3.LUT R132, R2.reuse, 0x5e, RZ, 0xfc, !PT ;  /* 0x0000005e02847812 */ /* 0x040fe200078efcff */
[CC--:B---3--:R-:W-:Y:S01]  /*0840*/  IMAD R86, R2.reuse, R85.reuse, RZ ;  /* 0x0000005502567224 */ /* 0x0c8fe200078e02ff */
[----:B------:R-:W-:Y:S01]  /*0850*/  ISETP.GE.AND P4, PT, R9, RZ, PT ;  /* 0x000000ff0900720c */ /* 0x000fe20003f86270 */
[----:B-1----:R-:W-:Y:S01]  /*0860*/  VIADD R6, R11, 0xffffffe ;  /* 0x0ffffffe0b067836 */ /* 0x002fe20000000000 */
[----:B------:R-:W-:Y:S01]  /*0870*/  LOP3.LUT R133, R2, 0x60, RZ, 0xfc, !PT ;  /* 0x0000006002857812 */ /* 0x000fe200078efcff */
[-C--:B------:R-:W-:Y:S01]  /*0880*/  IMAD R84, R138, R85.reuse, RZ ;  /* 0x000000558a547224 */ /* 0x080fe200078e02ff */
[C---:B------:R-:W-:Y:S01]  /*0890*/  LOP3.LUT R134, R2.reuse, 0x62, RZ, 0xfc, !PT ;  /* 0x0000006202867812 */ /* 0x040fe200078efcff */
[----:B------:R1:W3:Y:S01]  /*08a0*/  F2I.FTZ.U32.TRUNC.NTZ R7, R6 ;  /* 0x0000000600077305 */ /* 0x0002e2000021f000 */
[----:B0-----:R-:W-:Y:S01]  /*08b0*/  IMAD.MOV.U32 R4, RZ, RZ, RZ ;  /* 0x000000ffff047224 */ /* 0x001fe200078e00ff */
[C---:B------:R-:W-:Y:S01]  /*08c0*/  LOP3.LUT R129, R2.reuse, 0x58, RZ, 0xfc, !PT ;  /* 0x0000005802817812 */ /* 0x040fe200078efcff */
[-C--:B------:R-:W-:Y:S01]  /*08d0*/  IMAD R87, R137, R85.reuse, RZ ;  /* 0x0000005589577224 */ /* 0x080fe200078e02ff */
[----:B------:R-:W-:Y:S01]  /*08e0*/  LOP3.LUT R130, R2, 0x5a, RZ, 0xfc, !PT ;  /* 0x0000005a02827812 */ /* 0x000fe200078efcff */
[----:B------:R-:W-:Y:S01]  /*08f0*/  IMAD R86, R136, R85, RZ ;  /* 0x0000005588567224 */ /* 0x000fe200078e02ff */
[C---:B------:R-:W-:Y:S01]  /*0900*/  LOP3.LUT R131, R2.reuse, 0x5c, RZ, 0xfc, !PT ;  /* 0x0000005c02837812 */ /* 0x040fe200078efcff */
[----:B------:R-:W-:Y:S01]  /*0910*/  IMAD.MOV R10, RZ, RZ, -R5 ;  /* 0x000000ffff0a7224 */ /* 0x000fe200078e0a05 */
[C---:B------:R-:W-:Y:S01]  /*0920*/  LOP3.LUT R128, R2.reuse, 0x56, RZ, 0xfc, !PT ;  /* 0x0000005602807812 */ /* 0x040fe200078efcff */
[----:B-1----:R-:W-:Y:S01]  /*0930*/  IMAD.MOV.U32 R6, RZ, RZ, RZ ;  /* 0x000000ffff067224 */ /* 0x002fe200078e00ff */
[----:B------:R-:W-:Y:S01]  /*0940*/  LOP3.LUT R140, R2, 0x7e, RZ, 0xfc, !PT ;  /* 0x0000007e028c7812 */ /* 0x000fe200078efcff */
[----:B------:R-:W-:Y:S01]  /*0950*/  IMAD R13, R10, R15, RZ ;  /* 0x0000000f0a0d7224 */ /* 0x000fe200078e02ff */
[C---:B------:R-:W-:Y:S01]  /*0960*/  LOP3.LUT R141, R2.reuse, 0x7c, RZ, 0xfc, !PT ;  /* 0x0000007c028d7812 */ /* 0x040fe200078efcff */
[----:B------:R-:W-:Y:S01]  /*0970*/  VIADD R10, R3, 0xf ;  /* 0x0000000f030a7836 */ /* 0x000fe20000000000 */
[C---:B------:R-:W-:Y:S01]  /*0980*/  LOP3.LUT R142, R2.reuse, 0x7a, RZ, 0xfc, !PT ;  /* 0x0000007a028e7812 */ /* 0x040fe200078efcff */
[----:B---3--:R-:W-:Y:S01]  /*0990*/  IMAD.MOV R17, RZ, RZ, -R7 ;  /* 0x000000ffff117224 */ /* 0x008fe200078e0a07 */
[----:B------:R-:W-:Y:S01]  /*09a0*/  LOP3.LUT R143, R2, 0x78, RZ, 0xfc, !PT ;  /* 0x00000078028f7812 */ /* 0x000fe200078efcff */
[----:B------:R-:W-:Y:S01]  /*09b0*/  IMAD.HI.U32 R5, R5, R13, R4 ;  /* 0x0000000d05057227 */ /* 0x000fe200078e0004 */
[----:B------:R-:W-:-:S02]  /*09c0*/  IABS R4, R10 ;  /* 0x0000000a00047213 */ /* 0x000fc40000000000 */
[----:B------:R-:W-:Y:S02]  /*09d0*/  CS2R R92, SRZ ;  /* 0x00000000005c7805 */ /* 0x000fe4000001ff00 */
[----:B------:R-:W-:Y:S01]  /*09e0*/  ISETP.GE.AND P5, PT, R10, RZ, PT ;  /* 0x000000ff0a00720c */ /* 0x000fe20003fa6270 */
[----:B------:R-:W-:Y:S01]  /*09f0*/  IMAD R11, R17, R24, RZ ;  /* 0x00000018110b7224 */ /* 0x000fe200078e02ff */
[----:B------:R-:W-:Y:S01]  /*0a00*/  IABS R17, R9 ;  /* 0x0000000900117213 */ /* 0x000fe20000000000 */
[----:B------:R-:W-:Y:S01]  /*0a10*/  IMAD.HI.U32 R5, R5, R12, RZ ;  /* 0x0000000c05057227 */ /* 0x000fe200078e00ff */
[C---:B------:R-:W-:Y:S02]  /*0a20*/  LOP3.LUT R144, R2.reuse, 0x76, RZ, 0xfc, !PT ;  /* 0x0000007602907812 */ /* 0x040fe400078efcff */
[----:B------:R-:W-:Y:S02]  /*0a30*/  CS2R R94, SRZ ;  /* 0x00000000005e7805 */ /* 0x000fe4000001ff00 */
[C---:B------:R-:W-:Y:S01]  /*0a40*/  LOP3.LUT R145, R2.reuse, 0x74, RZ, 0xfc, !PT ;  /* 0x0000007402917812 */ /* 0x040fe200078efcff */
[----:B------:R-:W-:Y:S01]  /*0a50*/  IMAD.HI.U32 R6, R7, R11, R6 ;  /* 0x0000000b07067227 */ /* 0x000fe200078e0006 */
[C---:B------:R-:W-:Y:S01]  /*0a60*/  LOP3.LUT R146, R2.reuse, 0x72, RZ, 0xfc, !PT ;  /* 0x0000007202927812 */ /* 0x040fe200078efcff */
[----:B------:R-:W0:Y:S01]  /*0a70*/  LDCU UR8, c[0x0][0x3a0] ;  /* 0x00007400ff0877ac */ /* 0x000e220008000800 */
[C---:B------:R-:W-:Y:S01]  /*0a80*/  LOP3.LUT R147, R2.reuse, 0x70, RZ, 0xfc, !PT ;  /* 0x0000007002937812 */ /* 0x040fe200078efcff */
[----:B------:R-:W-:Y:S01]  /*0a90*/  IMAD.MOV.U32 R11, RZ, RZ, R4 ;  /* 0x000000ffff0b7224 */ /* 0x000fe200078e0004 */
[C---:B------:R-:W-:Y:S01]  /*0aa0*/  LOP3.LUT R148, R2.reuse, 0x6e, RZ, 0xfc, !PT ;  /* 0x0000006e02947812 */ /* 0x040fe200078efcff */
[----:B------:R-:W-:Y:S01]  /*0ab0*/  IMAD.MOV R5, RZ, RZ, -R5 ;  /* 0x000000ffff057224 */ /* 0x000fe200078e0a05 */
[----:B------:R-:W-:Y:S01]  /*0ac0*/  LOP3.LUT R149, R2, 0x6c, RZ, 0xfc, !PT ;  /* 0x0000006c02957812 */ /* 0x000fe200078efcff */
[----:B------:R-:W-:Y:S01]  /*0ad0*/  IMAD.HI.U32 R4, R6, R11, RZ ;  /* 0x0000000b06047227 */ /* 0x000fe200078e00ff */
[----:B------:R-:W-:-:S02]  /*0ae0*/  LOP3.LUT R214, R2, 0x2, RZ, 0xfc, !PT ;  /* 0x0000000202d67812 */ /* 0x000fc400078efcff */
[C---:B------:R-:W-:Y:S01]  /*0af0*/  LOP3.LUT R212, R2.reuse, 0x4, RZ, 0xfc, !PT ;  /* 0x0000000402d47812 */ /* 0x040fe200078efcff */
[----:B------:R-:W-:Y:S01]  /*0b00*/  IMAD.MOV R13, RZ, RZ, -R4 ;  /* 0x000000ffff0d7224 */ /* 0x000fe200078e0a04 */
[C---:B------:R-:W-:Y:S01]  /*0b10*/  LOP3.LUT R211, R2.reuse, 0x6, RZ, 0xfc, !PT ;  /* 0x0000000602d37812 */ /* 0x040fe200078efcff */
[C---:B------:R-:W-:Y:S01]  /*0b20*/  IMAD R4, R15.reuse, R5, R12 ;  /* 0x000000050f047224 */ /* 0x040fe200078e020c */
[----:B------:R-:W-:Y:S01]  /*0b30*/  LOP3.LUT R210, R2, 0x8, RZ, 0xfc, !PT ;  /* 0x0000000802d27812 */ /* 0x000fe200078efcff */
[----:B------:R-:W-:Y:S01]  /*0b40*/  IMAD R5, R24, R13, R11 ;  /* 0x0000000d18057224 */ /* 0x000fe200078e020b */
[----:B------:R-:W-:Y:S01]  /*0b50*/  LOP3.LUT R209, R2, 0xa, RZ, 0xfc, !PT ;  /* 0x0000000a02d17812 */ /* 0x000fe200078efcff */
[----:B------:R-:W-:Y:S01]  /*0b60*/  IMAD.HI.U32 R7, R6, R17, RZ ;  /* 0x0000001106077227 */ /* 0x000fe200078e00ff */
[----:B------:R-:W-:Y:S02]  /*0b70*/  ISETP.GT.U32.AND P0, PT, R15, R4, PT ;  /* 0x000000040f00720c */ /* 0x000fe40003f04070 */
[----:B------:R-:W-:Y:S01]  /*0b80*/  ISETP.GT.U32.AND P3, PT, R24, R5, PT ;  /* 0x000000051800720c */ /* 0x000fe20003f64070 */
[----:B------:R-:W-:Y:S01]  /*0b90*/  IMAD.MOV R7, RZ, RZ, -R7 ;  /* 0x000000ffff077224 */ /* 0x000fe200078e0a07 */
[----:B------:R-:W-:Y:S01]  /*0ba0*/  LOP3.LUT R208, R2, 0xc, RZ, 0xfc, !PT ;  /* 0x0000000c02d07812 */ /* 0x000fe200078efcff */
[----:B------:R-:W-:Y:S01]  /*0bb0*/  IMAD.HI.U32 R11, R6, R19, RZ ;  /* 0x00000013060b7227 */ /* 0x000fe200078e00ff */
[----:B------:R-:W-:-:S02]  /*0bc0*/  LOP3.LUT R207, R2, 0xe, RZ, 0xfc, !PT ;  /* 0x0000000e02cf7812 */ /* 0x000fc400078efcff */
[----:B------:R-:W-:Y:S01]  /*0bd0*/  LOP3.LUT R206, R2, 0x10, RZ, 0xfc, !PT ;  /* 0x0000001002ce7812 */ /* 0x000fe200078efcff */
[----:B------:R-:W-:Y:S01]  /*0be0*/  IMAD R9, R24, R7, R17 ;  /* 0x0000000718097224 */ /* 0x000fe200078e0211 */
[----:B------:R-:W-:Y:S01]  /*0bf0*/  IABS R17, R30 ;  /* 0x0000001e00117213 */ /* 0x000fe20000000000 */
[----:B------:R-:W-:Y:S01]  /*0c00*/  VIADD R7, R3, 0xd ;  /* 0x0000000d03077836 */ /* 0x000fe20000000000 */
[----:B------:R-:W-:Y:S01]  /*0c10*/  LOP3.LUT R205, R2, 0x12, RZ, 0xfc, !PT ;  /* 0x0000001202cd7812 */ /* 0x000fe200078efcff */
[----:B------:R-:W-:Y:S01]  /*0c20*/  @!P0 IMAD.IADD R4, R4, 0x1, -R15 ;  /* 0x0000000104048824 */ /* 0x000fe200078e0a0f */
[----:B------:R-:W-:Y:S01]  /*0c30*/  LOP3.LUT R204, R2, 0x14, RZ, 0xfc, !PT ;  /* 0x0000001402cc7812 */ /* 0x000fe200078efcff */
[----:B------:R-:W-:Y:S01]  /*0c40*/  @!P3 IMAD.IADD R5, R5, 0x1, -R24 ;  /* 0x000000010505b824 */ /* 0x000fe200078e0a18 */
[----:B------:R-:W-:Y:S01]  /*0c50*/  IABS R13, R7 ;  /* 0x00000007000d7213 */ /* 0x000fe20000000000 */
[----:B------:R-:W-:Y:S01]  /*0c60*/  IMAD.HI.U32 R10, R6, R17, RZ ;  /* 0x00000011060a7227 */ /* 0x000fe200078e00ff */
[----:B------:R-:W-:-:S02]  /*0c70*/  ISETP.GT.U32.AND P0, PT, R15, R4, PT ;  /* 0x000000040f00720c */ /* 0x000fc40003f04070 */
[----:B------:R-:W-:Y:S01]  /*0c80*/  ISETP.GE.AND P1, PT, R7, RZ, PT ;  /* 0x000000ff0700720c */ /* 0x000fe20003f26270 */
[----:B------:R-:W-:Y:S01]  /*0c90*/  IMAD.HI.U32 R7, R6, R13, RZ ;  /* 0x0000000d06077227 */ /* 0x000fe200078e00ff */
[----:B------:R-:W-:Y:S02]  /*0ca0*/  ISETP.GT.U32.AND P3, PT, R24, R9, PT ;  /* 0x000000091800720c */ /* 0x000fe40003f64070 */
[C---:B------:R-:W-:Y:S01]  /*0cb0*/  LOP3.LUT R203, R2.reuse, 0x16, RZ, 0xfc, !PT ;  /* 0x0000001602cb7812 */ /* 0x040fe200078efcff */
[----:B------:R-:W-:Y:S01]  /*0cc0*/  IMAD.MOV R14, RZ, RZ, -R7 ;  /* 0x000000ffff0e7224 */ /* 0x000fe200078e0a07 */
[C---:B------:R-:W-:Y:S01]  /*0cd0*/  LOP3.LUT R201, R2.reuse, 0x18, RZ, 0xfc, !PT ;  /* 0x0000001802c97812 */ /* 0x040fe200078efcff */
[----:B------:R-:W-:Y:S01]  /*0ce0*/  IMAD.MOV R16, RZ, RZ, -R10 ;  /* 0x000000ffff107224 */ /* 0x000fe200078e0a0a */
[----:B------:R-:W-:Y:S01]  /*0cf0*/  LOP3.LUT R200, R2, 0x1a, RZ, 0xfc, !PT ;  /* 0x0000001a02c87812 */ /* 0x000fe200078efcff */
[----:B------:R-:W-:Y:S01]  /*0d00*/  IMAD.HI.U32 R12, R6, R21, RZ ;  /* 0x00000015060c7227 */ /* 0x000fe200078e00ff */
[----:B------:R-:W-:-:S02]  /*0d10*/  LOP3.LUT R196, R2, 0x1c, RZ, 0xfc, !PT ;  /* 0x0000001c02c47812 */ /* 0x000fc400078efcff */
[----:B------:R-:W-:Y:S01]  /*0d20*/  LOP3.LUT R192, R2, 0x1e, RZ, 0xfc, !PT ;  /* 0x0000001e02c07812 */ /* 0x000fe200078efcff */
[----:B------:R-:W-:Y:S01]  /*0d30*/  @!P0 IMAD.IADD R4, R4, 0x1, -R15 ;  /* 0x0000000104048824 */ /* 0x000fe200078e0a0f */
[----:B------:R-:W-:Y:S01]  /*0d40*/  ISETP.NE.AND P0, PT, R26, RZ, PT ;  /* 0x000000ff1a00720c */ /* 0x000fe20003f05270 */
[----:B------:R-:W-:Y:S01]  /*0d50*/  IMAD.HI.U32 R7, R6, R23, RZ ;  /* 0x0000001706077227 */ /* 0x000fe200078e00ff */
[----:B------:R-:W-:-:S03]  /*0d60*/  LOP3.LUT R190, R2, 0x20, RZ, 0xfc, !PT ;  /* 0x0000002002be7812 */ /* 0x000fc600078efcff */
[----:B------:R-:W-:Y:S02]  /*0d70*/  @!P2 IMAD.MOV R4, RZ, RZ, -R4 ;  /* 0x000000ffff04a224 */ /* 0x000fe400078e0a04 */
[----:B------:R-:W-:Y:S02]  /*0d80*/  IMAD.MOV R18, RZ, RZ, -R11 ;  /* 0x000000ffff127224 */ /* 0x000fe400078e0a0b */
[C---:B------:R-:W-:Y:S01]  /*0d90*/  IMAD R11, R24.reuse, R16, R17 ;  /* 0x00000010180b7224 */ /* 0x040fe200078e0211 */
[----:B------:R-:W-:Y:S01]  /*0da0*/  IABS R17, R36 ;  /* 0x0000002400117213 */ /* 0x000fe20000000000 */
[----:B------:R-:W-:Y:S02]  /*0db0*/  IMAD.MOV R20, RZ, RZ, -R12 ;  /* 0x000000ffff147224 */ /* 0x000fe400078e0a0c */
[----:B------:R-:W-:Y:S01]  /*0dc0*/  @!P0 LOP3.LUT R4, RZ, R26, RZ, 0x33, !PT ;  /* 0x0000001aff048212 */ /* 0x000fe200078e33ff */
[----:B------:R-:W-:Y:S01]  /*0dd0*/  IMAD.MOV R7, RZ, RZ, -R7 ;  /* 0x000000ffff077224 */ /* 0x000fe200078e0a07 */
[C---:B------:R-:W-:Y:S01]  /*0de0*/  ISETP.GT.U32.AND P0, PT, R24.reuse, R5, PT ;  /* 0x000000051800720c */ /* 0x040fe20003f04070 */
[C---:B------:R-:W-:Y:S01]  /*0df0*/  IMAD R12, R24.reuse, R18, R19 ;  /* 0x00000012180c7224 */ /* 0x040fe200078e0213 */
[----:B------:R-:W-:Y:S01]  /*0e00*/  IABS R19, R37 ;  /* 0x0000002500137213 */ /* 0x000fe20000000000 */
[C---:B------:R-:W-:Y:S01]  /*0e10*/  IMAD R10, R24.reuse, R14, R13 ;  /* 0x0000000e180a7224 */ /* 0x040fe200078e020d */
[C---:B------:R-:W-:Y:S01]  /*0e20*/  ISETP.GT.U32.AND P6, PT, R24.reuse, R11, PT ;  /* 0x0000000b1800720c */ /* 0x040fe20003fc4070 */
[----:B------:R-:W-:Y:S01]  /*0e30*/  IMAD R14, R24, R7, R23 ;  /* 0x00000007180e7224 */ /* 0x000fe200078e0217 */
[----:B------:R-:W-:Y:S01]  /*0e40*/  IABS R23, R39 ;  /* 0x0000002700177213 */ /* 0x000fe20000000000 */
[----:B------:R-:W-:Y:S01]  /*0e50*/  IMAD.HI.U32 R7, R6, R17, RZ ;  /* 0x0000001106077227 */ /* 0x000fe200078e00ff */
[----:B------:R-:W-:-:S03]  /*0e60*/  ISETP.GT.U32.AND P2, PT, R24, R10, PT ;  /* 0x0000000a1800720c */ /* 0x000fc60003f44070 */
[----:B------:R-:W-:-:S04]  /*0e70*/  IMAD.HI.U32 R15, R6, R19, RZ ;  /* 0x00000013060f7227 */ /* 0x000fc800078e00ff */
[----:B------:R-:W-:Y:S01]  /*0e80*/  @!P0 IMAD.IADD R5, R5, 0x1, -R24 ;  /* 0x0000000105058824 */ /* 0x000fe200078e0a18 */
[C---:B------:R-:W-:Y:S01]  /*0e90*/  ISETP.GT.U32.AND P0, PT, R24.reuse, R12, PT ;  /* 0x0000000c1800720c */ /* 0x040fe20003f04070 */
[----:B------:R-:W-:Y:S02]  /*0ea0*/  IMAD.MOV R18, RZ, RZ, -R7 ;  /* 0x000000ffff127224 */ /* 0x000fe400078e0a07 */
[----:B------:R-:W-:Y:S01]  /*0eb0*/  IMAD R13, R24, R20, R21 ;  /* 0x00000014180d7224 */ /* 0x000fe200078e0215 */
[----:B------:R-:W-:Y:S01]  /*0ec0*/  IABS R21, R38 ;  /* 0x0000002600157213 */ /* 0x000fe20000000000 */
[----:B------:R-:W-:-:S04]  /*0ed0*/  IMAD.HI.U32 R16, R6, R23, RZ ;  /* 0x0000001706107227 */ /* 0x000fc800078e00ff */
[----:B------:R-:W-:Y:S02]  /*0ee0*/  IMAD.MOV R20, RZ, RZ, -R15 ;  /* 0x000000ffff147224 */ /* 0x000fe400078e0a0f */
[C---:B------:R-:W-:Y:S02]  /*0ef0*/  IMAD R15, R24.reuse, R18, R17 ;  /* 0x00000012180f7224 */ /* 0x040fe400078e0211 */
[----:B------:R-:W-:Y:S02]  /*0f00*/  IMAD.MOV R18, RZ, RZ, -R16 ;  /* 0x000000ffff127224 */ /* 0x000fe400078e0a10 */
[C---:B------:R-:W-:Y:S02]  /*0f10*/  IMAD R16, R24.reuse, R20, R19 ;  /* 0x0000001418107224 */ /* 0x040fe400078e0213 */
[----:B------:R-:W-:Y:S01]  /*0f20*/  @!P3 IMAD.IADD R9, R9, 0x1, -R24 ;  /* 0x000000010909b824 */ /* 0x000fe200078e0a18 */
[----:B------:R-:W-:Y:S01]  /*0f30*/  ISETP.GT.U32.AND P3, PT, R24, R13, PT ;  /* 0x0000000d1800720c */ /* 0x000fe20003f64070 */
[----:B------:R-:W-:-:S04]  /*0f40*/  IMAD.HI.U32 R7, R6, R21, RZ ;  /* 0x0000001506077227 */ /* 0x000fc800078e00ff */
[--C-:B------:R-:W-:Y:S01]  /*0f50*/  @!P0 IMAD.IADD R12, R12, 0x1, -R24.reuse ;  /* 0x000000010c0c8824 */ /* 0x100fe200078e0a18 */
[----:B------:R-:W-:Y:S01]  /*0f60*/  ISETP.GT.U32.AND P0, PT, R24, R16, PT ;  /* 0x000000101800720c */ /* 0x000fe20003f04070 */
[--C-:B------:R-:W-:Y:S01]  /*0f70*/  @!P2 IMAD.IADD R10, R10, 0x1, -R24.reuse ;  /* 0x000000010a0aa824 */ /* 0x100fe200078e0a18 */
[C---:B------:R-:W-:Y:S01]  /*0f80*/  ISETP.GT.U32.AND P2, PT, R24.reuse, R14, PT ;  /* 0x0000000e1800720c */ /* 0x040fe20003f44070 */
[----:B------:R-:W-:Y:S01]  /*0f90*/  @!P6 IMAD.IADD R11, R11, 0x1, -R24 ;  /* 0x000000010b0be824 */ /* 0x000fe200078e0a18 */
[C---:B------:R-:W-:Y:S01]  /*0fa0*/  ISETP.GT.U32.AND P6, PT, R24.reuse, R15, PT ;  /* 0x0000000f1800720c */ /* 0x040fe20003fc4070 */
[----:B------:R-:W-:Y:S02]  /*0fb0*/  IMAD.MOV R7, RZ, RZ, -R7 ;  /* 0x000000ffff077224 */ /* 0x000fe400078e0a07 */
[C---:B------:R-:W-:Y:S01]  /*0fc0*/  IMAD R18, R24.reuse, R18, R23 ;  /* 0x0000001218127224 */ /* 0x040fe200078e0217 */
[----:B------:R-:W-:Y:S01]  /*0fd0*/  IABS R23, R40 ;  /* 0x0000002800177213 */ /* 0x000fe20000000000 */
[----:B------:R-:W-:-:S02]  /*0fe0*/  IMAD R17, R24, R7, R21 ;  /* 0x0000000718117224 */ /* 0x000fc400078e0215 */
[--C-:B------:R-:W-:Y:S02]  /*0ff0*/  @!P3 IMAD.IADD R13, R13, 0x1, -R24.reuse ;  /* 0x000000010d0db824 */ /* 0x100fe400078e0a18 */
[--C-:B------:R-:W-:Y:S01]  /*1000*/  @!P0 IMAD.IADD R16, R16, 0x1, -R24.reuse ;  /* 0x0000000110108824 */ /* 0x100fe200078e0a18 */
[----:B------:R-:W-:Y:S01]  /*1010*/  ISETP.GT.U32.AND P3, PT, R24, R17, PT ;  /* 0x000000111800720c */ /* 0x000fe20003f64070 */
[--C-:B------:R-:W-:Y:S01]  /*1020*/  @!P2 IMAD.IADD R14, R14, 0x1, -R24.reuse ;  /* 0x000000010e0ea824 */ /* 0x100fe200078e0a18 */
[C---:B------:R-:W-:Y:S01]  /*1030*/  ISETP.GT.U32.AND P0, PT, R24.reuse, R10, PT ;  /* 0x0000000a1800720c */ /* 0x040fe20003f04070 */
[----:B------:R-:W-:Y:S01]  /*1040*/  @!P6 IMAD.IADD R15, R15, 0x1, -R24 ;  /* 0x000000010f0fe824 */ /* 0x000fe200078e0a18 */
[----:B------:R-:W-:Y:S01]  /*1050*/  ISETP.GT.U32.AND P2, PT, R24, R18, PT ;  /* 0x000000121800720c */ /* 0x000fe20003f44070 */
[----:B------:R-:W-:Y:S01]  /*1060*/  IMAD.HI.U32 R7, R6, R23, RZ ;  /* 0x0000001706077227 */ /* 0x000fe200078e00ff */
[----:B------:R-:W-:-:S03]  /*1070*/  ISETP.GT.U32.AND P6, PT, R24, R9, PT ;  /* 0x000000091800720c */ /* 0x000fc60003fc4070 */
[----:B------:R-:W-:-:S04]  /*1080*/  IMAD.HI.U32 R19, R6, R25, RZ ;  /* 0x0000001906137227 */ /* 0x000fc800078e00ff */
[--C-:B------:R-:W-:Y:S01]  /*1090*/  @!P3 IMAD.IADD R17, R17, 0x1, -R24.reuse ;  /* 0x000000011111b824 */ /* 0x100fe200078e0a18 */
[----:B------:R-:W-:Y:S01]  /*10a0*/  ISETP.GT.U32.AND P3, PT, R24, R11, PT ;  /* 0x0000000b1800720c */ /* 0x000fe20003f64070 */
[--C-:B------:R-:W-:Y:S01]  /*10b0*/  @!P0 IMAD.IADD R10, R10, 0x1, -R24.reuse ;  /* 0x000000010a0a8824 */ /* 0x100fe200078e0a18 */
[----:B------:R-:W-:Y:S01]  /*10c0*/  ISETP.GT.U32.AND P0, PT, R24, R13, PT ;  /* 0x0000000d1800720c */ /* 0x000fe20003f04070 */
[--C-:B------:R-:W-:Y:S01]  /*10d0*/  @!P2 IMAD.IADD R18, R18, 0x1, -R24.reuse ;  /* 0x000000011212a824 */ /* 0x100fe200078e0a18 */
[C---:B------:R-:W-:Y:S01]  /*10e0*/  ISETP.GT.U32.AND P2, PT, R24.reuse, R12, PT ;  /* 0x0000000c1800720c */ /* 0x040fe20003f44070 */
[----:B------:R-:W-:Y:S01]  /*10f0*/  @!P6 IMAD.IADD R9, R9, 0x1, -R24 ;  /* 0x000000010909e824 */ /* 0x000fe200078e0a18 */
[----:B------:R-:W-:Y:S01]  /*1100*/  ISETP.GT.U32.AND P6, PT, R24, R15, PT ;  /* 0x0000000f1800720c */ /* 0x000fe20003fc4070 */
[----:B------:R-:W-:Y:S02]  /*1110*/  IMAD.MOV R7, RZ, RZ, -R7 ;  /* 0x000000ffff077224 */ /* 0x000fe400078e0a07 */
[----:B------:R-:W-:-:S04]  /*1120*/  IMAD.HI.U32 R21, R6, R31, RZ ;  /* 0x0000001f06157227 */ /* 0x000fc800078e00ff */
[----:B------:R-:W-:-:S04]  /*1130*/  IMAD.HI.U32 R20, R6, R29, RZ ;  /* 0x0000001d06147227 */ /* 0x000fc800078e00ff */
[----:B------:R-:W-:Y:S02]  /*1140*/  IMAD.MOV R22, RZ, RZ, -R19 ;  /* 0x000000ffff167224 */ /* 0x000fe400078e0a13 */
[----:B------:R-:W-:Y:S02]  /*1150*/  IMAD R19, R24, R7, R23 ;  /* 0x0000000718137224 */ /* 0x000fe400078e0217 */
[----:B------:R-:W-:Y:S02]  /*1160*/  IMAD.MOV R28, RZ, RZ, -R21 ;  /* 0x000000ffff1c7224 */ /* 0x000fe400078e0a15 */
[----:B------:R-:W-:Y:S01]  /*1170*/  IMAD.MOV.U32 R7, RZ, RZ, R5 ;  /* 0x000000ffff077224 */ /* 0x000fe200078e0005 */
[----:B------:R-:W-:Y:S01]  /*1180*/  LOP3.LUT R5, R8, 0x40, RZ, 0xfc, !PT ;  /* 0x0000004008057812 */ /* 0x000fe200078efcff */
[----:B------:R-:W-:Y:S02]  /*1190*/  IMAD.MOV R26, RZ, RZ, -R20 ;  /* 0x000000ffff1a7224 */ /* 0x000fe400078e0a14 */
[----:B------:R-:W-:Y:S01]  /*11a0*/  IMAD R20, R24, R22, R25 ;  /* 0x0000001618147224 */ /* 0x000fe200078e0219 */
[----:B------:R-:W-:Y:S01]  /*11b0*/  LOP3.LUT R25, R2, 0x4c, RZ, 0xfc, !PT ;  /* 0x0000004c02197812 */ /* 0x000fe200078efcff */
[----:B------:R-:W-:Y:S01]  /*11c0*/  @!P3 IMAD.IADD R11, R11, 0x1, -R24 ;  /* 0x000000010b0bb824 */ /* 0x000fe200078e0a18 */
[C---:B------:R-:W-:Y:S01]  /*11d0*/  ISETP.GT.U32.AND P3, PT, R24.reuse, R14, PT ;  /* 0x0000000e1800720c */ /* 0x040fe20003f64070 */
[----:B------:R-:W-:Y:S01]  /*11e0*/  IMAD R22, R24, R28, R31 ;  /* 0x0000001c18167224 */ /* 0x000fe200078e021f */
[----:B------:R-:W-:Y:S01]  /*11f0*/  LOP3.LUT R28, R2, 0x52, RZ, 0xfc, !PT ;  /* 0x00000052021c7812 */ /* 0x000fe200078efcff */
[----:B------:R-:W-:Y:S01]  /*1200*/  @!P5 IMAD.MOV R7, RZ, RZ, -R7 ;  /* 0x000000ffff07d224 */ /* 0x000fe200078e0a07 */
[----:B------:R-:W-:Y:S01]  /*1210*/  ISETP.GT.U32.AND P5, PT, R24, R16, PT ;  /* 0x000000101800720c */ /* 0x000fe20003fa4070 */
[----:B------:R-:W-:-:S04]  /*1220*/  IMAD.HI.U32 R6, R6, R33, RZ ;  /* 0x0000002106067227 */ /* 0x000fc800078e00ff */
[----:B------:R-:W-:Y:S01]  /*1230*/  @!P4 IMAD.MOV R9, RZ, RZ, -R9 ;  /* 0x000000ffff09c224 */ /* 0x000fe200078e0a09 */
[C---:B------:R-:W-:Y:S01]  /*1240*/  ISETP.GT.U32.AND P4, PT, R24.reuse, R18, PT ;  /* 0x000000121800720c */ /* 0x040fe20003f84070 */
[----:B------:R-:W-:Y:S01]  /*1250*/  @!P0 IMAD.IADD R13, R13, 0x1, -R24 ;  /* 0x000000010d0d8824 */ /* 0x000fe200078e0a18 */
[C---:B------:R-:W-:Y:S01]  /*1260*/  ISETP.GT.U32.AND P0, PT, R24.reuse, R20, PT ;  /* 0x000000141800720c */ /* 0x040fe20003f04070 */
[----:B------:R-:W-:Y:S01]  /*1270*/  @!P1 IMAD.MOV R10, RZ, RZ, -R10 ;  /* 0x000000ffff0a9224 */ /* 0x000fe200078e0a0a */
[----:B------:R-:W-:Y:S01]  /*1280*/  ISETP.GT.U32.AND P1, PT, R24, R17, PT ;  /* 0x000000111800720c */ /* 0x000fe20003f24070 */
[--C-:B------:R-:W-:Y:S01]  /*1290*/  @!P2 IMAD.IADD R12, R12, 0x1, -R24.reuse ;  /* 0x000000010c0ca824 */ /* 0x100fe200078e0a18 */
[C---:B------:R-:W-:Y:S01]  /*12a0*/  ISETP.GT.U32.AND P2, PT, R24.reuse, R19, PT ;  /* 0x000000131800720c */ /* 0x040fe20003f44070 */
[----:B------:R-:W-:Y:S01]  /*12b0*/  @!P6 IMAD.IADD R15, R15, 0x1, -R24 ;  /* 0x000000010f0fe824 */ /* 0x000fe200078e0a18 */
[----:B------:R-:W-:Y:S01]  /*12c0*/  ISETP.GT.U32.AND P6, PT, R24, R22, PT ;  /* 0x000000161800720c */ /* 0x000fe20003fc4070 */
[----:B------:R-:W-:-:S02]  /*12d0*/  IMAD.MOV R6, RZ, RZ, -R6 ;  /* 0x000000ffff067224 */ /* 0x000fc400078e0a06 */
[----:B------:R-:W-:Y:S01]  /*12e0*/  IMAD R21, R24, R26, R29 ;  /* 0x0000001a18157224 */ /* 0x000fe200078e021d */
[----:B------:R-:W-:Y:S01]  /*12f0*/  LOP3.LUT R29, R2, 0x54, RZ, 0xfc, !PT ;  /* 0x00000054021d7812 */ /* 0x000fe200078efcff */
[----:B------:R-:W-:Y:S01]  /*1300*/  IMAD R23, R24, R6, R33 ;  /* 0x0000000618177224 */ /* 0x000fe200078e0221 */
[----:B------:R-:W-:Y:S01]  /*1310*/  SHF.R.S32.HI R6, RZ, 0x1f, R139 ;  /* 0x0000001fff067819 */ /* 0x000fe2000001148b */
[--C-:B------:R-:W-:Y:S01]  /*1320*/  @!P3 IMAD.IADD R14, R14, 0x1, -R24.reuse ;  /* 0x000000010e0eb824 */ /* 0x100fe200078e0a18 */
[----:B------:R-:W-:Y:S01]  /*1330*/  ISETP.GT.U32.AND P3, PT, R24, R21, PT ;  /* 0x000000151800720c */ /* 0x000fe20003f64070 */
[--C-:B------:R-:W-:Y:S01]  /*1340*/  @!P5 IMAD.IADD R16, R16, 0x1, -R24.reuse ;  /* 0x000000011010d824 */ /* 0x100fe200078e0a18 */
[----:B------:R-:W-:Y:S01]  /*1350*/  ISETP.GT.U32.AND P5, PT, R24, R23, PT ;  /* 0x000000171800720c */ /* 0x000fe20003fa4070 */
[--C-:B------:R-:W-:Y:S01]  /*1360*/  @!P4 IMAD.IADD R18, R18, 0x1, -R24.reuse ;  /* 0x000000011212c824 */ /* 0x100fe200078e0a18 */
[----:B------:R-:W-:Y:S01]  /*1370*/  ISETP.GE.AND P4, PT, R32, RZ, PT ;  /* 0x000000ff2000720c */ /* 0x000fe20003f86270 */
        /* <DEDUP_REMOVED lines=10> */
[----:B------:R-:W-:Y:S01]  /*1420*/  @!P5 IMAD.IADD R23, R23, 0x1, -R24 ;  /* 0x000000011717d824 */ /* 0x000fe200078e0a18 */
[----:B------:R-:W-:Y:S01]  /*1430*/  ISETP.GE.AND P5, PT, R39, RZ, PT ;  /* 0x000000ff2700720c */ /* 0x000fe20003fa6270 */
[----:B------:R-:W-:Y:S01]  /*1440*/  @!P4 IMAD.MOV R12, RZ, RZ, -R12 ;  /* 0x000000ffff0cc224 */ /* 0x000fe200078e0a0c */
[C---:B------:R-:W-:Y:S01]  /*1450*/  ISETP.GT.U32.AND P4, PT, R24.reuse, R20, PT ;  /* 0x000000141800720c */ /* 0x040fe20003f84070 */
[----:B------:R-:W-:Y:S01]  /*1460*/  @!P0 IMAD.MOV R14, RZ, RZ, -R14 ;  /* 0x000000ffff0e8224 */ /* 0x000fe200078e0a0e */
[C---:B------:R-:W-:Y:S01]  /*1470*/  ISETP.GT.U32.AND P0, PT, R24.reuse, R22, PT ;  /* 0x000000161800720c */ /* 0x040fe20003f04070 */
[----:B------:R-:W-:Y:S01]  /*1480*/  @!P1 IMAD.MOV R11, RZ, RZ, -R11 ;  /* 0x000000ffff0b9224 */ /* 0x000fe200078e0a0b */
[C---:B------:R-:W-:Y:S01]  /*1490*/  ISETP.GT.U32.AND P1, PT, R24.reuse, R19, PT ;  /* 0x000000131800720c */ /* 0x040fe20003f24070 */
[----:B------:R-:W-:Y:S01]  /*14a0*/  @!P2 IMAD.MOV R13, RZ, RZ, -R13 ;  /* 0x000000ffff0da224 */ /* 0x000fe200078e0a0d */
[C---:B------:R-:W-:Y:S01]  /*14b0*/  ISETP.GT.U32.AND P2, PT, R24.reuse, R21, PT ;  /* 0x000000151800720c */ /* 0x040fe20003f44070 */
[----:B------:R-:W-:Y:S01]  /*14c0*/  @!P6 IMAD.MOV R16, RZ, RZ, -R16 ;  /* 0x000000ffff10e224 */ /* 0x000fe200078e0a10 */
[----:B------:R-:W-:Y:S01]  /*14d0*/  ISETP.GT.U32.AND P6, PT, R24, R23, PT ;  /* 0x000000171800720c */ /* 0x000fe20003fc4070 */
[----:B------:R-:W-:Y:S01]  /*14e0*/  @!P3 IMAD.MOV R15, RZ, RZ, -R15 ;  /* 0x000000ffff0fb224 */ /* 0x000fe200078e0a0f */
[----:B------:R-:W-:Y:S01]  /*14f0*/  ISETP.GE.AND P3, PT, R38, RZ, PT ;  /* 0x000000ff2600720c */ /* 0x000fe20003f66270 */
[----:B------:R-:W-:Y:S01]  /*1500*/  @!P5 IMAD.MOV R18, RZ, RZ, -R18 ;  /* 0x000000ffff12d224 */ /* 0x000fe200078e0a12 */
[----:B------:R-:W-:Y:S01]  /*1510*/  LEA.HI R139, R6, R139, RZ, 0x7 ;  /* 0x0000008b068b7211 */ /* 0x000fe200078f38ff */
        /* <DEDUP_REMOVED lines=11> */
[----:B------:R-:W-:Y:S01]  /*15d0*/  ISETP.NE.AND P3, PT, R27, RZ, PT ;  /* 0x000000ff1b00720c */ /* 0x000fe20003f65270 */
[----:B--2---:R-:W-:Y:S01]  /*15e0*/  IMAD R5, R5, UR7, RZ ;  /* 0x0000000705057c24 */ /* 0x004fe2000f8e02ff */
[----:B------:R-:W-:Y:S01]  /*15f0*/  LOP3.LUT R6, RZ, R27, RZ, 0x33, !PT ;  /* 0x0000001bff067212 */ /* 0x000fe200078e33ff */
[----:B------:R-:W-:Y:S01]  /*1600*/  @!P4 IMAD.MOV R20, RZ, RZ, -R20 ;  /* 0x000000ffff14c224 */ /* 0x000fe200078e0a14 */
[----:B------:R-:W-:Y:S01]  /*1610*/  LOP3.LUT R26, R2, 0x4e, RZ, 0xfc, !PT ;  /* 0x0000004e021a7812 */ /* 0x000fe200078efcff */
[----:B------:R-:W-:Y:S01]  /*1620*/  @!P0 IMAD.MOV R22, RZ, RZ, -R22 ;  /* 0x000000ffff168224 */ /* 0x000fe200078e0a16 */
[C---:B------:R-:W-:Y:S01]  /*1630*/  SEL R10, R6.reuse, R10, !P3 ;  /* 0x0000000a060a7207 */ /* 0x040fe20005800000 */
[----:B------:R-:W-:Y:S01]  /*1640*/  @!P1 IMAD.MOV R19, RZ, RZ, -R19 ;  /* 0x000000ffff139224 */ /* 0x000fe200078e0a13 */
[C---:B------:R-:W-:Y:S01]  /*1650*/  SEL R12, R6.reuse, R12, !P3 ;  /* 0x0000000c060c7207 */ /* 0x040fe20005800000 */
[----:B------:R-:W-:Y:S01]  /*1660*/  @!P2 IMAD.MOV R21, RZ, RZ, -R21 ;  /* 0x000000ffff15a224 */ /* 0x000fe200078e0a15 */
[C---:B------:R-:W-:Y:S01]  /*1670*/  SEL R14, R6.reuse, R14, !P3 ;  /* 0x0000000e060e7207 */ /* 0x040fe20005800000 */
[----:B------:R-:W-:Y:S01]  /*1680*/  @!P6 IMAD.MOV R23, RZ, RZ, -R23 ;  /* 0x000000ffff17e224 */ /* 0x000fe200078e0a17 */
[----:B------:R-:W-:Y:S01]  /*1690*/  SEL R16, R6, R16, !P3 ;  /* 0x0000001006107207 */ /* 0x000fe20005800000 */
[----:B------:R-:W-:Y:S01]  /*16a0*/  IMAD R30, R8, UR7, RZ ;  /* 0x00000007081e7c24 */ /* 0x000fe2000f8e02ff */
[----:B------:R-:W-:Y:S01]  /*16b0*/  SEL R18, R6, R18, !P3 ;  /* 0x0000001206127207 */ /* 0x000fe20005800000 */
[----:B----4-:R-:W-:Y:S01]  /*16c0*/  IMAD R4, R4, UR4, RZ ;  /* 0x0000000404047c24 */ /* 0x010fe2000f8e02ff */
[C---:B------:R-:W-:Y:S01]  /*16d0*/  SEL R20, R6.reuse, R20, !P3 ;  /* 0x0000001406147207 */ /* 0x040fe20005800000 */
[----:B------:R-:W-:Y:S01]  /*16e0*/  IMAD.WIDE R62, R5, 0x2, RZ ;  /* 0x00000002053e7825 */ /* 0x000fe200078e02ff */
[C---:B------:R-:W-:Y:S01]  /*16f0*/  SEL R22, R6.reuse, R22, !P3 ;  /* 0x0000001606167207 */ /* 0x040fe20005800000 */
[----:B------:R-:W-:Y:S01]  /*1700*/  USHF.L.U32 UR7, UR7, 0x7, URZ ;  /* 0x0000000707077899 */ /* 0x000fe200080006ff */
[----:B------:R-:W-:Y:S01]  /*1710*/  SEL R7, R6, R7, !P3 ;  /* 0x0000000706077207 */ /* 0x000fe20005800000 */
[----:B------:R-:W-:Y:S01]  /*1720*/  IMAD.WIDE R30, R30, 0x2, RZ ;  /* 0x000000021e1e7825 */ /* 0x000fe200078e02ff */
[----:B------:R-:W-:-:S02]  /*1730*/  SEL R9, R6, R9, !P3 ;  /* 0x0000000906097207 */ /* 0x000fc40005800000 */
[----:B------:R-:W-:Y:S01]  /*1740*/  SEL R11, R6, R11, !P3 ;  /* 0x0000000b060b7207 */ /* 0x000fe20005800000 */
[----:B-----5:R-:W-:Y:S01]  /*1750*/  IMAD R57, R10, UR5, RZ ;  /* 0x000000050a397c24 */ /* 0x020fe2000f8e02ff */
[----:B------:R-:W-:Y:S01]  /*1760*/  SEL R13, R6, R13, !P3 ;  /* 0x0000000d060d7207 */ /* 0x000fe20005800000 */
[----:B------:R-:W-:Y:S01]  /*1770*/  IMAD R53, R12, UR5, RZ ;  /* 0x000000050c357c24 */ /* 0x000fe2000f8e02ff */
        /* <DEDUP_REMOVED lines=10> */
[----:B------:R-:W-:Y:S01]  /*1820*/  LEA R126, P0, R4, UR12, 0x1 ;  /* 0x0000000c047e7c11 */ /* 0x000fe2000f8008ff */
[----:B------:R-:W-:Y:S01]  /*1830*/  IMAD R7, R7, UR5, RZ ;  /* 0x0000000507077c24 */ /* 0x000fe2000f8e02ff */
[----:B------:R-:W-:Y:S01]  /*1840*/  LOP3.LUT R27, R2, 0x50, RZ, 0xfc, !PT ;  /* 0x00000050021b7812 */ /* 0x000fe200078efcff */
[----:B------:R-:W-:Y:S01]  /*1850*/  IMAD R9, R9, UR5, RZ ;  /* 0x0000000509097c24 */ /* 0x000fe2000f8e02ff */
[----:B------:R-:W-:Y:S01]  /*1860*/  LEA.HI.X.SX32 R127, R4, UR13, 0x1, P0 ;  /* 0x0000000d047f7c11 */ /* 0x000fe200080f0eff */
[----:B------:R-:W-:Y:S01]  /*1870*/  IMAD R11, R11, UR5, RZ ;  /* 0x000000050b0b7c24 */ /* 0x000fe2000f8e02ff */
[C---:B------:R-:W-:Y:S01]  /*1880*/  LOP3.LUT R4, R2.reuse, 0x22, RZ, 0xfc, !PT ;  /* 0x0000002202047812 */ /* 0x040fe200078efcff */
        /* <DEDUP_REMOVED lines=9> */
[----:B------:R-:W-:Y:S01]  /*1920*/  LOP3.LUT R16, R2, 0x3a, RZ, 0xfc, !PT ;  /* 0x0000003a02107812 */ /* 0x000fe200078efcff */
[----:B------:R-:W-:Y:S01]  /*1930*/  IMAD R5, R6, UR5, RZ ;  /* 0x0000000506057c24 */ /* 0x000fe2000f8e02ff */
[C---:B------:R-:W-:Y:S01]  /*1940*/  LOP3.LUT R6, R2.reuse, 0x26, RZ, 0xfc, !PT ;  /* 0x0000002602067812 */ /* 0x040fe200078efcff */
[--C-:B------:R-:W-:Y:S01]  /*1950*/  IMAD.WIDE R120, R57, 0x2, R62.reuse ;  /* 0x0000000239787825 */ /* 0x100fe200078e023e */
[C---:B------:R-:W-:Y:S01]  /*1960*/  LOP3.LUT R18, R2.reuse, 0x3e, RZ, 0xfc, !PT ;  /* 0x0000003e02127812 */ /* 0x040fe200078efcff */
[----:B------:R-:W1:Y:S01]  /*1970*/  LDCU.64 UR4, c[0x0][0x388] ;  /* 0x00007100ff0477ac */ /* 0x000e620008000a00 */
[C---:B------:R-:W-:Y:S01]  /*1980*/  LOP3.LUT R20, R2.reuse, 0x42, RZ, 0xfc, !PT ;  /* 0x0000004202147812 */ /* 0x040fe200078efcff */
[----:B------:R-:W-:Y:S01]  /*1990*/  IMAD.WIDE R116, R53, 0x2, R62 ;  /* 0x0000000235747825 */ /* 0x000fe200078e023e */
[----:B------:R-:W-:-:S02]  /*19a0*/  LOP3.LUT R22, R2, 0x46, RZ, 0xfc, !PT ;  /* 0x0000004602167812 */ /* 0x000fc400078efcff */
[C---:B------:R-:W-:Y:S01]  /*19b0*/  LOP3.LUT R23, R2.reuse, 0x48, RZ, 0xfc, !PT ;  /* 0x0000004802177812 */ /* 0x040fe200078efcff */
[----:B------:R-:W-:Y:S01]  /*19c0*/  IMAD.WIDE R80, R49, 0x2, R62 ;  /* 0x0000000231507825 */ /* 0x000fe200078e023e */
[----:B------:R-:W-:Y:S02]  /*19d0*/  LOP3.LUT R24, R2, 0x4a, RZ, 0xfc, !PT ;  /* 0x0000004a02187812 */ /* 0x000fe400078efcff */
[----:B------:R-:W-:Y:S01]  /*19e0*/  SHF.R.S32.HI R139, RZ, 0x7, R139 ;  /* 0x00000007ff8b7819 */ /* 0x000fe2000001148b */
[----:B------:R-:W-:-:S04]  /*19f0*/  IMAD.WIDE R76, R45, 0x2, R62 ;  /* 0x000000022d4c7825 */ /* 0x000fc800078e023e */
        /* <DEDUP_REMOVED lines=11> */
[----:B------:R-:W-:Y:S01]  /*1ab0*/  IMAD.WIDE R60, R7, 0x2, R30 ;  /* 0x00000002073c7825 */ /* 0x000fe200078e021e */
[----:B------:R-:W-:-:S03]  /*1ac0*/  LOP3.LUT R7, R2, 0x28, RZ, 0xfc, !PT ;  /* 0x0000002802077812 */ /* 0x000fc600078efcff */
[----:B------:R-:W-:Y:S01]  /*1ad0*/  IMAD.WIDE R58, R9, 0x2, R30 ;  /* 0x00000002093a7825 */ /* 0x000fe200078e021e */
[----:B------:R-:W-:-:S03]  /*1ae0*/  LOP3.LUT R9, R2, 0x2c, RZ, 0xfc, !PT ;  /* 0x0000002c02097812 */ /* 0x000fc600078efcff */
[----:B------:R-:W-:-:S04]  /*1af0*/  IMAD.WIDE R56, R57, 0x2, R30 ;  /* 0x0000000239387825 */ /* 0x000fc800078e021e */
        /* <DEDUP_REMOVED lines=18> */
[----:B------:R-:W-:-:S04]  /*1c20*/  IMAD.WIDE R62, R5, 0x2, R62 ;  /* 0x00000002053e7825 */ /* 0x000fc800078e023e */
[----:B------:R-:W-:Y:S01]  /*1c30*/  IMAD.WIDE R30, R5, 0x2, R30 ;  /* 0x00000002051e7825 */ /* 0x000fe200078e021e */
[----:B------:R-:W-:-:S03]  /*1c40*/  LOP3.LUT R5, R2, 0x24, RZ, 0xfc, !PT ;  /* 0x0000002402057812 */ /* 0x000fc600078efcff */
[-C--:B------:R-:W-:Y:S02]  /*1c50*/  IMAD R84, R135, R85.reuse, RZ ;  /* 0x0000005587547224 */ /* 0x080fe400078e02ff */
[-C--:B------:R-:W-:Y:S02]  /*1c60*/  IMAD R87, R134, R85.reuse, RZ ;  /* 0x0000005586577224 */ /* 0x080fe400078e02ff */
[-C--:B------:R-:W-:Y:S02]  /*1c70*/  IMAD R86, R133, R85.reuse, RZ ;  /* 0x0000005585567224 */ /* 0x080fe400078e02ff */
[-C--:B------:R-:W-:Y:S02]  /*1c80*/  IMAD R84, R132, R85.reuse, RZ ;  /* 0x0000005584547224 */ /* 0x080fe400078e02ff */
[-C--:B------:R-:W-:Y:S02]  /*1c90*/  IMAD R87, R131, R85.reuse, RZ ;  /* 0x0000005583577224 */ /* 0x080fe400078e02ff */
[----:B------:R-:W-:-:S02]  /*1ca0*/  IMAD R86, R130, R85, RZ ;  /* 0x0000005582567224 */ /* 0x000fc400078e02ff */
        /* <DEDUP_REMOVED lines=53> */
[----:B01----:R-:W-:-:S07]  /*2000*/  IMAD R218, R214, R85, RZ ;  /* 0x00000055d6da7224 */ /* 0x003fce00078e02ff */
.L_x_1:
[----:B------:R-:W0:Y:S01]  /*2010*/  LDC R84, c[0x0][0x3a8] ;  /* 0x0000ea00ff547b82 */ /* 0x000e220000000800 */
[----:B------:R-:W-:Y:S01]  /*2020*/  ISETP.GE.AND P1, PT, R214, UR8, PT ;  /* 0x00000008d6007c0c */ /* 0x000fe2000bf26270 */
[----:B------:R-:W-:Y:S01]  /*2030*/  IMAD.WIDE R86, R218, 0x2, R126 ;  /* 0x00000002da567825 */ /* 0x000fe200078e027e */
[----:B------:R-:W-:Y:S02]  /*2040*/  ISETP.GE.AND P0, PT, R2, UR8, PT ;  /* 0x0000000802007c0c */ /* 0x000fe4000bf06270 */
[----:B------:R-:W-:Y:S02]  /*2050*/  PRMT R155, RZ, 0x7610, R155 ;  /* 0x00007610ff9b7816 */ /* 0x000fe4000000009b */
[----:B------:R-:W-:Y:S02]  /*2060*/  ISETP.GE.AND P2, PT, R210, UR8, PT ;  /* 0x00000008d2007c0c */ /* 0x000fe4000bf46270 */
[----:B------:R-:W-:Y:S01]  /*2070*/  PRMT R180, RZ, 0x7610, R180 ;  /* 0x00007610ffb47816 */ /* 0x000fe200000000b4 */
[----:B------:R-:W-:Y:S01]  /*2080*/  IMAD.WIDE R90, R221, 0x2, R126 ;  /* 0x00000002dd5a7825 */ /* 0x000fe200078e027e */
[----:B------:R-:W-:Y:S01]  /*2090*/  ISETP.GE.AND P3, PT, R209, UR8, PT ;  /* 0x00000008d1007c0c */ /* 0x000fe2000bf66270 */
[----:B------:R-:W1:Y:S02]  /*20a0*/  LDC R164, c[0x0][0x3a8] ;  /* 0x0000ea00ffa47b82 */ /* 0x000e640000000800 */
[----:B------:R2:W3:Y:S01]  /*20b0*/  @!P1 LDG.E.U16 R155, desc[UR10][R86.64] ;  /* 0x0000000a569b9981 */ /* 0x0004e2000c1e1500 */
[----:B------:R-:W-:-:S02]  /*20c0*/  ISETP.GE.AND P1, PT, R211, UR8, PT ;  /* 0x00000008d3007c0c */ /* 0x000fc4000bf26270 */
[----:B------:R-:W-:Y:S02]  /*20d0*/  PRMT R179, RZ, 0x7610, R179 ;  /* 0x00007610ffb37816 */ /* 0x000fe400000000b3 */
[----:B------:R-:W-:Y:S01]  /*20e0*/  ISETP.GE.AND P4, PT, R208, UR8, PT ;  /* 0x00000008d0007c0c */ /* 0x000fe2000bf86270 */
[----:B------:R-:W-:Y:S01]  /*20f0*/  IMAD.WIDE R88, R220, 0x2, R126 ;  /* 0x00000002dc587825 */ /* 0x000fe200078e027e */
[----:B------:R-:W-:Y:S01]  /*2100*/  PRMT R98, RZ, 0x7610, R98 ;  /* 0x00007610ff627816 */ /* 0x000fe20000000062 */
[----:B------:R-:W4:Y:S01]  /*2110*/  LDC R165, c[0x0][0x3a8] ;  /* 0x0000ea00ffa57b82 */ /* 0x000f220000000800 */
[----:B------:R-:W5:Y:S01]  /*2120*/  @!P2 LDG.E.U16 R179, desc[UR10][R90.64] ;  /* 0x0000000a5ab3a981 */ /* 0x000f62000c1e1500 */
[----:B0-----:R-:W-:-:S04]  /*2130*/  IMAD R84, R2, R84, RZ ;  /* 0x0000005402547224 */ /* 0x001fc800078e02ff */
[----:B------:R-:W-:Y:S01]  /*2140*/  IMAD.WIDE R84, R84, 0x2, R126 ;  /* 0x0000000254547825 */ /* 0x000fe200078e027e */
[----:B------:R-:W-:Y:S01]  /*2150*/  PRMT R109, RZ, 0x7610, R109 ;  /* 0x00007610ff6d7816 */ /* 0x000fe2000000006d */
[----:B------:R-:W3:Y:S02]  /*2160*/  @!P1 LDG.E.U16 R98, desc[UR10][R88.64] ;  /* 0x0000000a58629981 */ /* 0x000ee4000c1e1500 */
[----:B------:R-:W-:Y:S01]  /*2170*/  IMAD.WIDE R96, R222, 0x2, R126 ;  /* 0x00000002de607825 */ /* 0x000fe200078e027e */
[----:B------:R-:W-:Y:S01]  /*2180*/  PRMT R107, RZ, 0x7610, R107 ;  /* 0x00007610ff6b7816 */ /* 0x000fe2000000006b */
[----:B------:R0:W3:Y:S01]  /*2190*/  @!P0 LDG.E.U16 R180, desc[UR10][R84.64] ;  /* 0x0000000a54b48981 */ /* 0x0000e2000c1e1500 */
[----:B------:R-:W-:Y:S01]  /*21a0*/  ISETP.GE.AND P0, PT, R212, UR8, PT ;  /* 0x00000008d4007c0c */ /* 0x000fe2000bf06270 */
[----:B------:R-:W-:Y:S01]  /*21b0*/  IMAD.WIDE R100, R223, 0x2, R126 ;  /* 0x00000002df647825 */ /* 0x000fe200078e027e */
[----:B------:R-:W-:Y:S01]  /*21c0*/  ISETP.GE.AND P2, PT, R205, UR8, PT ;  /* 0x00000008cd007c0c */ /* 0x000fe2000bf46270 */
[----:B------:R1:W3:Y:S01]  /*21d0*/  @!P3 LDG.E.U16 R109, desc[UR10][R96.64] ;  /* 0x0000000a606db981 */ /* 0x0002e2000c1e1500 */
[----:B------:R-:W-:Y:S01]  /*21e0*/  PRMT R108, RZ, 0x7610, R108 ;  /* 0x00007610ff6c7816 */ /* 0x000fe2000000006c */
[----:B--2---:R-:W-:Y:S01]  /*21f0*/  IMAD.WIDE R86, R219, 0x2, R126 ;  /* 0x00000002db567825 */ /* 0x004fe200078e027e */
[----:B------:R-:W-:Y:S01]  /*2200*/  PRMT R178, RZ, 0x7610, R178 ;  /* 0x00007610ffb27816 */ /* 0x000fe200000000b2 */
[----:B------:R2:W3:Y:S01]  /*2210*/  @!P4 LDG.E.U16 R107, desc[UR10][R100.64] ;  /* 0x0000000a646bc981 */ /* 0x0004e2000c1e1500 */
[----:B------:R-:W-:Y:S01]  /*2220*/  PRMT R106, RZ, 0x7610, R106 ;  /* 0x00007610ff6a7816 */ /* 0x000fe2000000006a */
[----:B------:R-:W-:Y:S01]  /*2230*/  IMAD.WIDE R102, R228, 0x2, R126 ;  /* 0x00000002e4667825 */ /* 0x000fe200078e027e */
[----:B0-----:R-:W-:Y:S01]  /*2240*/  PRMT R84, RZ, 0x7610, R84 ;  /* 0x00007610ff547816 */ /* 0x001fe20000000054 */
[----:B------:R-:W0:Y:S01]  /*2250*/  LDC R198, c[0x0][0x3a8] ;  /* 0x0000ea00ffc67b82 */ /* 0x000e220000000800 */
[----:B------:R-:W-:Y:S01]  /*2260*/  ISETP.GE.AND P1, PT, R206, UR8, PT ;  /* 0x00000008ce007c0c */ /* 0x000fe2000bf26270 */
[----:B------:R-:W-:Y:S01]  /*2270*/  IMAD.WIDE R90, R226, 0x2, R126 ;  /* 0x00000002e25a7825 */ /* 0x000fe200078e027e */
[----:B------:R-:W-:-:S02]  /*2280*/  ISETP.GE.AND P3, PT, R204, UR8, PT ;  /* 0x00000008cc007c0c */ /* 0x000fc4000bf66270 */
[----:B------:R4:W3:Y:S01]  /*2290*/  @!P0 LDG.E.U16 R84, desc[UR10][R86.64] ;  /* 0x0000000a56548981 */ /* 0x0008e2000c1e1500 */
[----:B------:R-:W-:Y:S02]  /*22a0*/  ISETP.GE.AND P0, PT, R207, UR8, PT ;  /* 0x00000008cf007c0c */ /* 0x000fe4000bf06270 */
[----:B------:R-:W-:Y:S01]  /*22b0*/  ISETP.GE.AND P4, PT, R203, UR8, PT ;  /* 0x00000008cb007c0c */ /* 0x000fe2000bf86270 */
[----:B------:R-:W3:Y:S01]  /*22c0*/  @!P2 LDG.E.U16 R108, desc[UR10][R90.64] ;  /* 0x0000000a5a6ca981 */ /* 0x000ee2000c1e1500 */
[----:B------:R-:W-:Y:S01]  /*22d0*/  IMAD.WIDE R88, R225, 0x2, R126 ;  /* 0x00000002e1587825 */ /* 0x000fe200078e027e */
[----:B------:R-:W-:Y:S01]  /*22e0*/  ISETP.GE.AND P2, PT, R196, UR8, PT ;  /* 0x00000008c4007c0c */ /* 0x000fe2000bf46270 */
[----:B------:R-:W0:Y:S01]  /*22f0*/  LDC R167, c[0x0][0x3a8] ;  /* 0x0000ea00ffa77b82 */ /* 0x000e220000000800 */
[----:B-1----:R-:W-:Y:S01]  /*2300*/  PRMT R97, RZ, 0x7610, R97 ;  /* 0x00007610ff617816 */ /* 0x002fe20000000061 */
[----:B--2---:R-:W-:Y:S01]  /*2310*/  IMAD.WIDE R100, R227, 0x2, R126 ;  /* 0x00000002e3647825 */ /* 0x004fe200078e027e */
[----:B------:R-:W-:Y:S01]  /*2320*/  PRMT R96, RZ, 0x7610, R96 ;  /* 0x00007610ff607816 */ /* 0x000fe20000000060 */
[----:B------:R-:W2:Y:S02]  /*2330*/  @!P1 LDG.E.U16 R178, desc[UR10][R88.64] ;  /* 0x0000000a58b29981 */ /* 0x000ea4000c1e1500 */
[----:B----4-:R-:W-:Y:S01]  /*2340*/  IMAD.WIDE R86, R224, 0x2, R126 ;  /* 0x00000002e0567825 */ /* 0x010fe200078e027e */
[----:B------:R-:W-:Y:S01]  /*2350*/  ISETP.GE.AND P1, PT, R200, UR8, PT ;  /* 0x00000008c8007c0c */ /* 0x000fe2000bf26270 */
[----:B------:R1:W4:Y:S01]  /*2360*/  @!P3 LDG.E.U16 R106, desc[UR10][R100.64] ;  /* 0x0000000a646ab981 */ /* 0x000322000c1e1500 */
[----:B------:R-:W-:-:S02]  /*2370*/  ISETP.GE.AND P3, PT, R192, UR8, PT ;  /* 0x00000008c0007c0c */ /* 0x000fc4000bf66270 */
[----:B------:R-:W-:Y:S01]  /*2380*/  PRMT R105, RZ, 0x7610, R105 ;  /* 0x00007610ff697816 */ /* 0x000fe20000000069 */
[----:B------:R-:W2:Y:S01]  /*2390*/  @!P0 LDG.E.U16 R97, desc[UR10][R86.64] ;  /* 0x0000000a56618981 */ /* 0x000ea2000c1e1500 */
[----:B------:R-:W-:Y:S02]  /*23a0*/  ISETP.GE.AND P0, PT, R201, UR8, PT ;  /* 0x00000008c9007c0c */ /* 0x000fe4000bf06270 */
[----:B------:R-:W-:Y:S01]  /*23b0*/  PRMT R151, RZ, 0x7610, R151 ;  /* 0x00007610ff977816 */ /* 0x000fe20000000097 */
[----:B------:R1:W2:Y:S01]  /*23c0*/  @!P4 LDG.E.U16 R96, desc[UR10][R102.64] ;  /* 0x0000000a6660c981 */ /* 0x0002a2000c1e1500 */
[----:B------:R-:W-:Y:S01]  /*23d0*/  PRMT R177, RZ, 0x7610, R177 ;  /* 0x00007610ffb17816 */ /* 0x000fe200000000b1 */
[----:B-1----:R-:W-:Y:S01]  /*23e0*/  IMAD.WIDE R100, R231, 0x2, R126 ;  /* 0x00000002e7647825 */ /* 0x002fe200078e027e */
[----:B------:R-:W-:Y:S01]  /*23f0*/  ISETP.GE.AND P4, PT, R190, UR8, PT ;  /* 0x00000008be007c0c */ /* 0x000fe2000bf86270 */
[----:B------:R-:W1:Y:S01]  /*2400*/  LDC R166, c[0x0][0x3a8] ;  /* 0x0000ea00ffa67b82 */ /* 0x000e620000000800 */
[----:B------:R-:W-:Y:S01]  /*2410*/  PRMT R91, RZ, 0x7610, R91 ;  /* 0x00007610ff5b7816 */ /* 0x000fe2000000005b */
[----:B------:R-:W-:Y:S01]  /*2420*/  IMAD.WIDE R88, R230, 0x2, R126 ;  /* 0x00000002e6587825 */ /* 0x000fe200078e027e */
[----:B------:R0:W2:Y:S01]  /*2430*/  @!P2 LDG.E.U16 R105, desc[UR10][R100.64] ;  /* 0x0000000a6469a981 */ /* 0x0000a2000c1e1500 */
[----:B------:R-:W-:-:S02]  /*2440*/  ISETP.GE.AND P2, PT, R6, UR8, PT ;  /* 0x0000000806007c0c */ /* 0x000fc4000bf46270 */
[----:B------:R-:W-:Y:S01]  /*2450*/  IMAD.WIDE R102, R232, 0x2, R126 ;  /* 0x00000002e8667825 */ /* 0x000fe200078e027e */
[----:B------:R-:W-:Y:S01]  /*2460*/  PRMT R176, RZ, 0x7610, R176 ;  /* 0x00007610ffb07816 */ /* 0x000fe200000000b0 */
[----:B------:R0:W2:Y:S02]  /*2470*/  @!P1 LDG.E.U16 R151, desc[UR10][R88.64] ;  /* 0x0000000a58979981 */ /* 0x0000a4000c1e1500 */
[----:B------:R-:W-:Y:S01]  /*2480*/  IMAD.WIDE R110, R233, 0x2, R126 ;  /* 0x00000002e96e7825 */ /* 0x000fe200078e027e */
[----:B------:R-:W-:Y:S01]  /*2490*/  PRMT R104, RZ, 0x7610, R104 ;  /* 0x00007610ff687816 */ /* 0x000fe20000000068 */
[----:B------:R0:W2:Y:S01]  /*24a0*/  @!P3 LDG.E.U16 R91, desc[UR10][R102.64] ;  /* 0x0000000a665bb981 */ /* 0x0000a2000c1e1500 */
[----:B------:R-:W-:Y:S01]  /*24b0*/  PRMT R175, RZ, 0x7610, R175 ;  /* 0x00007610ffaf7816 */ /* 0x000fe200000000af */
[--C-:B------:R-:W-:Y:S01]  /*24c0*/  IMAD.WIDE R86, R229, 0x2, R126.reuse ;  /* 0x00000002e5567825 */ /* 0x100fe200078e027e */
[----:B------:R-:W-:Y:S01]  /*24d0*/  ISETP.GE.AND P1, PT, R5, UR8, PT ;  /* 0x0000000805007c0c */ /* 0x000fe2000bf26270 */
[----:B------:R-:W2:Y:S01]  /*24e0*/  @!P4 LDG.E.U16 R176, desc[UR10][R110.64] ;  /* 0x0000000a6eb0c981 */ /* 0x000ea2000c1e1500 */
[----:B------:R-:W-:Y:S01]  /*24f0*/  ISETP.GE.AND P3, PT, R7, UR8, PT ;  /* 0x0000000807007c0c */ /* 0x000fe2000bf66270 */
[----:B0-----:R-:W-:Y:S01]  /*2500*/  IMAD.WIDE R100, R236, 0x2, R126 ;  /* 0x00000002ec647825 */ /* 0x001fe200078e027e */
[----:B------:R-:W-:Y:S01]  /*2510*/  PRMT R90, RZ, 0x7610, R90 ;  /* 0x00007610ff5a7816 */ /* 0x000fe2000000005a */
[----:B------:R0:W2:Y:S01]  /*2520*/  @!P0 LDG.E.U16 R177, desc[UR10][R86.64] ;  /* 0x0000000a56b18981 */ /* 0x0000a2000c1e1500 */
[----:B------:R-:W-:-:S02]  /*2530*/  ISETP.GE.AND P0, PT, R4, UR8, PT ;  /* 0x0000000804007c0c */ /* 0x000fc4000bf06270 */
[----:B------:R-:W-:Y:S02]  /*2540*/  PRMT R150, RZ, 0x7610, R150 ;  /* 0x00007610ff967816 */ /* 0x000fe40000000096 */
[----:B------:R-:W-:Y:S01]  /*2550*/  PRMT R154, RZ, 0x7610, R154 ;  /* 0x00007610ff9a7816 */ /* 0x000fe2000000009a */
[----:B------:R-:W2:Y:S01]  /*2560*/  @!P2 LDG.E.U16 R90, desc[UR10][R100.64] ;  /* 0x0000000a645aa981 */ /* 0x000ea2000c1e1500 */
[----:B------:R-:W-:Y:S01]  /*2570*/  ISETP.GE.AND P4, PT, R8, UR8, PT ;  /* 0x0000000808007c0c */ /* 0x000fe2000bf86270 */
[--C-:B------:R-:W-:Y:S01]  /*2580*/  IMAD.WIDE R88, R235, 0x2, R126.reuse ;  /* 0x00000002eb587825 */ /* 0x100fe200078e027e */
[----:B------:R-:W-:Y:S01]  /*2590*/  ISETP.GE.AND P2, PT, R9, UR8, PT ;  /* 0x0000000809007c0c */ /* 0x000fe2000bf46270 */
[----:B------:R-:W1:Y:S02]  /*25a0*/  LDC R215, c[0x0][0x3a8] ;  /* 0x0000ea00ffd77b82 */ /* 0x000e640000000800 */
[--C-:B------:R-:W-:Y:S01]  /*25b0*/  IMAD.WIDE R102, R237, 0x2, R126.reuse ;  /* 0x00000002ed667825 */ /* 0x100fe200078e027e */
[----:B------:R-:W2:Y:S03]  /*25c0*/  @!P1 LDG.E.U16 R104, desc[UR10][R88.64] ;  /* 0x0000000a58689981 */ /* 0x000ea6000c1e1500 */
[----:B0-----:R-:W-:Y:S01]  /*25d0*/  IMAD.WIDE R86, R234, 0x2, R126 ;  /* 0x00000002ea567825 */ /* 0x001fe200078e027e */
[----:B------:R0:W2:Y:S01]  /*25e0*/  @!P3 LDG.E.U16 R175, desc[UR10][R102.64] ;  /* 0x0000000a66afb981 */ /* 0x0000a2000c1e1500 */
[----:B------:R-:W-:-:S02]  /*25f0*/  ISETP.GE.AND P1, PT, R13, UR8, PT ;  /* 0x000000080d007c0c */ /* 0x000fc4000bf26270 */
[----:B------:R-:W-:Y:S01]  /*2600*/  IMAD.WIDE R110, R239, 0x2, R126 ;  /* 0x00000002ef6e7825 */ /* 0x000fe200078e027e */
[----:B------:R0:W2:Y:S01]  /*2610*/  @!P0 LDG.E.U16 R150, desc[UR10][R86.64] ;  /* 0x0000000a56968981 */ /* 0x0000a2000c1e1500 */
[----:B------:R-:W-:-:S03]  /*2620*/  ISETP.GE.AND P3, PT, R10, UR8, PT ;  /* 0x000000080a007c0c */ /* 0x000fc6000bf66270 */
[----:B------:R0:W2:Y:S02]  /*2630*/  @!P4 LDG.E.U16 R154, desc[UR10][R110.64] ;  /* 0x0000000a6e9ac981 */ /* 0x0000a4000c1e1500 */
[----:B0-----:R-:W-:Y:S01]  /*2640*/  PRMT R103, RZ, 0x7610, R103 ;  /* 0x00007610ff677816 */ /* 0x001fe20000000067 */
[----:B------:R-:W-:Y:S01]  /*2650*/  IMAD.WIDE R86, R240, 0x2, R126 ;  /* 0x00000002f0567825 */ /* 0x000fe200078e027e */
[----:B------:R-:W-:Y:S02]  /*2660*/  ISETP.GE.AND P4, PT, R11, UR8, PT ;  /* 0x000000080b007c0c */ /* 0x000fe4000bf86270 */
[----:B------:R-:W-:Y:S02]  /*2670*/  ISETP.GE.AND P0, PT, R14, UR8, PT ;  /* 0x000000080e007c0c */ /* 0x000fe4000bf06270 */
[----:B------:R0:W2:Y:S01]  /*2680*/  @!P2 LDG.E.U16 R103, desc[UR10][R86.64] ;  /* 0x0000000a5667a981 */ /* 0x0000a2000c1e1500 */
[----:B------:R-:W-:Y:S01]  /*2690*/  PRMT R102, RZ, 0x7610, R102 ;  /* 0x00007610ff667816 */ /* 0x000fe20000000066 */
[----:B------:R-:W-:Y:S01]  /*26a0*/  IMAD.WIDE R100, R241, 0x2, R126 ;  /* 0x00000002f1647825 */ /* 0x000fe200078e027e */
[----:B------:R-:W-:-:S02]  /*26b0*/  PRMT R89, RZ, 0x7610, R89 ;  /* 0x00007610ff597816 */ /* 0x000fc40000000059 */
[----:B------:R-:W-:Y:S01]  /*26c0*/  PRMT R169, RZ, 0x7610, R169 ;  /* 0x00007610ffa97816 */ /* 0x000fe200000000a9 */
[----:B------:R-:W-:Y:S01]  /*26d0*/  IMAD.WIDE R110, R242, 0x2, R126 ;  /* 0x00000002f26e7825 */ /* 0x000fe200078e027e */
[----:B------:R-:W-:Y:S02]  /*26e0*/  PRMT R88, RZ, 0x7610, R88 ;  /* 0x00007610ff587816 */ /* 0x000fe40000000058 */
[----:B------:R1:W2:Y:S01]  /*26f0*/  @!P3 LDG.E.U16 R89, desc[UR10][R100.64] ;  /* 0x0000000a6459b981 */ /* 0x0002a2000c1e1500 */
[--C-:B0-----:R-:W-:Y:S01]  /*2700*/  IMAD.WIDE R86, R244, 0x2, R126.reuse ;  /* 0x00000002f4567825 */ /* 0x101fe200078e027e */
[----:B------:R-:W-:Y:S02]  /*2710*/  ISETP.GE.AND P5, PT, R12, UR8, PT ;  /* 0x000000080c007c0c */ /* 0x000fe4000bfa6270 */
[----:B------:R-:W2:Y:S04]  /*2720*/  @!P4 LDG.E.U16 R169, desc[UR10][R110.64] ;  /* 0x0000000a6ea9c981 */ /* 0x000ea8000c1e1500 */
[----:B------:R-:W2:Y:S01]  /*2730*/  @!P1 LDG.E.U16 R102, desc[UR10][R86.64] ;  /* 0x0000000a56669981 */ /* 0x000ea2000c1e1500 */
[----:B------:R-:W-:Y:S01]  /*2740*/  ISETP.GE.AND P1, PT, R17, UR8, PT ;  /* 0x0000000811007c0c */ /* 0x000fe2000bf26270 */
[----:B-1----:R-:W-:Y:S01]  /*2750*/  IMAD.WIDE R100, R245, 0x2, R126 ;  /* 0x00000002f5647825 */ /* 0x002fe200078e027e */
[----:B------:R-:W-:-:S02]  /*2760*/  ISETP.GE.AND P2, PT, R15, UR8, PT ;  /* 0x000000080f007c0c */ /* 0x000fc4000bf46270 */
[----:B------:R-:W-:Y:S02]  /*2770*/  ISETP.GE.AND P4, PT, R19, UR8, PT ;  /* 0x0000000813007c0c */ /* 0x000fe4000bf86270 */
[----:B------:R0:W2:Y:S01]  /*2780*/  @!P0 LDG.E.U16 R88, desc[UR10][R100.64] ;  /* 0x0000000a64588981 */ /* 0x0000a2000c1e1500 */
[----:B------:R-:W-:Y:S01]  /*2790*/  IMAD.WIDE R160, R248, 0x2, R126 ;  /* 0x00000002f8a07825 */ /* 0x000fe200078e027e */
[----:B------:R-:W-:Y:S02]  /*27a0*/  ISETP.GE.AND P3, PT, R16, UR8, PT ;  /* 0x0000000810007c0c */ /* 0x000fe4000bf66270 */
[----:B------:R-:W-:Y:S02]  /*27b0*/  PRMT R156, RZ, 0x7610, R156 ;  /* 0x00007610ff9c7816 */ /* 0x000fe4000000009c */
[----:B0-----:R-:W-:Y:S01]  /*27c0*/  PRMT R101, RZ, 0x7610, R101 ;  /* 0x00007610ff657816 */ /* 0x001fe20000000065 */
[----:B------:R-:W-:Y:S01]  /*27d0*/  IMAD.WIDE R152, R243, 0x2, R126 ;  /* 0x00000002f3987825 */ /* 0x000fe200078e027e */
[----:B------:R-:W-:-:S02]  /*27e0*/  PRMT R159, RZ, 0x7610, R159 ;  /* 0x00007610ff9f7816 */ /* 0x000fc4000000009f */
[----:B------:R-:W-:Y:S01]  /*27f0*/  PRMT R158, RZ, 0x7610, R158 ;  /* 0x00007610ff9e7816 */ /* 0x000fe2000000009e */
[----:B------:R-:W-:Y:S01]  /*2800*/  IMAD.WIDE R86, R246, 0x2, R126 ;  /* 0x00000002f6567825 */ /* 0x000fe200078e027e */
[----:B------:R0:W2:Y:S03]  /*2810*/  @!P1 LDG.E.U16 R101, desc[UR10][R160.64] ;  /* 0x0000000aa0659981 */ /* 0x0000a6000c1e1500 */
[----:B------:R-:W-:Y:S01]  /*2820*/  IMAD R164, R22, R164, RZ ;  /* 0x000000a416a47224 */ /* 0x000fe200078e02ff */
[----:B------:R1:W2:Y:S01]  /*2830*/  @!P5 LDG.E.U16 R156, desc[UR10][R152.64] ;  /* 0x0000000a989cd981 */ /* 0x0002a2000c1e1500 */
[----:B------:R-:W-:-:S03]  /*2840*/  PRMT R110, RZ, 0x7610, R110 ;  /* 0x00007610ff6e7816 */ /* 0x000fc6000000006e */
[----:B------:R-:W2:Y:S01]  /*2850*/  @!P2 LDG.E.U16 R159, desc[UR10][R86.64] ;  /* 0x0000000a569fa981 */ /* 0x000ea2000c1e1500 */
[----:B0-----:R-:W-:Y:S01]  /*2860*/  IMAD.WIDE R160, R250, 0x2, R126 ;  /* 0x00000002faa07825 */ /* 0x001fe200078e027e */
[----:B------:R-:W-:-:S03]  /*2870*/  ISETP.GE.AND P2, PT, R20, UR8, PT ;  /* 0x0000000814007c0c */ /* 0x000fc6000bf46270 */
[----:B-1----:R-:W-:Y:S01]  /*2880*/  IMAD.WIDE R152, R247, 0x2, R126 ;  /* 0x00000002f7987825 */ /* 0x002fe200078e027e */
[----:B------:R0:W2:Y:S01]  /*2890*/  @!P4 LDG.E.U16 R158, desc[UR10][R160.64] ;  /* 0x0000000aa09ec981 */ /* 0x0000a2000c1e1500 */
[----:B------:R-:W-:-:S03]  /*28a0*/  PRMT R111, RZ, 0x7610, R111 ;  /* 0x00007610ff6f7816 */ /* 0x000fc6000000006f */
[----:B------:R1:W2:Y:S01]  /*28b0*/  @!P3 LDG.E.U16 R110, desc[UR10][R152.64] ;  /* 0x0000000a986eb981 */ /* 0x0002a2000c1e1500 */
[----:B------:R-:W-:Y:S01]  /*28c0*/  ISETP.GE.AND P3, PT, R23, UR8, PT ;  /* 0x0000000817007c0c */ /* 0x000fe2000bf66270 */
[--C-:B0-----:R-:W-:Y:S02]  /*28d0*/  IMAD.WIDE R160, R164, 0x2, R126.reuse ;  /* 0x00000002a4a07825 */ /* 0x101fe400078e027e */
[----:B------:R-:W0:Y:S01]  /*28e0*/  LDC R164, c[0x0][0x3a8] ;  /* 0x0000ea00ffa47b82 */ /* 0x000e220000000800 */
[----:B------:R-:W-:Y:S01]  /*28f0*/  ISETP.GE.AND P0, PT, R18, UR8, PT ;  /* 0x0000000812007c0c */ /* 0x000fe2000bf06270 */
[----:B------:R-:W-:Y:S01]  /*2900*/  IMAD.WIDE R162, R251, 0x2, R126 ;  /* 0x00000002fba27825 */ /* 0x000fe200078e027e */
[----:B------:R-:W-:-:S03]  /*2910*/  PRMT R157, RZ, 0x7610, R157 ;  /* 0x00007610ff9d7816 */ /* 0x000fc6000000009d */
[----:B------:R-:W-:Y:S01]  /*2920*/  IMAD R165, R23, R165, RZ ;  /* 0x000000a517a57224 */ /* 0x000fe200078e02ff */
[----:B------:R1:W2:Y:S01]  /*2930*/  @!P2 LDG.E.U16 R111, desc[UR10][R162.64] ;  /* 0x0000000aa26fa981 */ /* 0x0002a2000c1e1500 */
[----:B------:R-:W-:Y:S01]  /*2940*/  ISETP.GE.AND P1, PT, R21, UR8, PT ;  /* 0x0000000815007c0c */ /* 0x000fe2000bf26270 */
[----:B------:R-:W-:Y:S01]  /*2950*/  IMAD R198, R26, R198, RZ ;  /* 0x000000c61ac67224 */ /* 0x000fe200078e02ff */
[----:B------:R-:W-:Y:S01]  /*2960*/  PRMT R87, RZ, 0x7610, R87 ;  /* 0x00007610ff577816 */ /* 0x000fe20000000057 */
[----:B-1----:R-:W-:-:S04]  /*2970*/  IMAD.WIDE R152, R249, 0x2, R126 ;  /* 0x00000002f9987825 */ /* 0x002fc800078e027e */
[----:B------:R-:W-:Y:S01]  /*2980*/  IMAD.WIDE R162, R165, 0x2, R126 ;  /* 0x00000002a5a27825 */ /* 0x000fe200078e027e */
[----:B------:R1:W2:Y:S01]  /*2990*/  @!P0 LDG.E.U16 R87, desc[UR10][R152.64] ;  /* 0x0000000a98578981 */ /* 0x0002a2000c1e1500 */
[----:B------:R-:W-:-:S03]  /*29a0*/  ISETP.GE.AND P2, PT, R24, UR8, PT ;  /* 0x0000000818007c0c */ /* 0x000fc6000bf46270 */
[----:B------:R0:W2:Y:S01]  /*29b0*/  @!P3 LDG.E.U16 R157, desc[UR10][R162.64] ;  /* 0x0000000aa29db981 */ /* 0x0000a2000c1e1500 */
[----:B------:R-:W-:Y:S01]  /*29c0*/  PRMT R100, RZ, 0x7610, R100 ;  /* 0x00007610ff647816 */ /* 0x000fe20000000064 */
[----:B0-----:R-:W-:Y:S02]  /*29d0*/  IMAD R164, R24, R164, RZ ;  /* 0x000000a418a47224 */ /* 0x001fe400078e02ff */
[----:B-1----:R-:W-:-:S04]  /*29e0*/  IMAD.WIDE R152, R252, 0x2, R126 ;  /* 0x00000002fc987825 */ /* 0x002fc800078e027e */
[--C-:B------:R-:W-:Y:S01]  /*29f0*/  IMAD.WIDE R162, R198, 0x2, R126.reuse ;  /* 0x00000002c6a27825 */ /* 0x100fe200078e027e */
[----:B------:R0:W2:Y:S01]  /*2a00*/  @!P1 LDG.E.U16 R100, desc[UR10][R152.64] ;  /* 0x0000000a98649981 */ /* 0x0000a2000c1e1500 */
[----:B------:R-:W1:Y:S02]  /*2a10*/  LDC R198, c[0x0][0x3a8] ;  /* 0x0000ea00ffc67b82 */ /* 0x000e640000000800 */
[----:B------:R-:W-:Y:S01]  /*2a20*/  IMAD.WIDE R164, R164, 0x2, R126 ;  /* 0x00000002a4a47825 */ /* 0x000fe200078e027e */
[----:B0-----:R-:W-:-:S03]  /*2a30*/  PRMT R152, RZ, 0x7610, R152 ;  /* 0x00007610ff987816 */ /* 0x001fc60000000098 */
[----:B------:R-:W-:-:S03]  /*2a40*/  IMAD R167, R27, R167, RZ ;  /* 0x000000a71ba77224 */ /* 0x000fc600078e02ff */
[----:B------:R0:W2:Y:S01]  /*2a50*/  @!P2 LDG.E.U16 R152, desc[UR10][R164.64] ;  /* 0x0000000aa498a981 */ /* 0x0000a2000c1e1500 */
[----:B------:R-:W-:Y:S02]  /*2a60*/  ISETP.GE.AND P2, PT, R27, UR8, PT ;  /* 0x000000081b007c0c */ /* 0x000fe4000bf46270 */
[----:B------:R-:W-:Y:S01]  /*2a70*/  PRMT R168, RZ, 0x7610, R168 ;  /* 0x00007610ffa87816 */ /* 0x000fe200000000a8 */
[----:B-1----:R-:W-:Y:S02]  /*2a80*/  IMAD R198, R29, R198, RZ ;  /* 0x000000c61dc67224 */ /* 0x002fe400078e02ff */
[----:B0-----:R-:W-:-:S08]  /*2a90*/  IMAD.WIDE R164, R167, 0x2, R126 ;  /* 0x00000002a7a47825 */ /* 0x001fd000078e027e */
[----:B------:R0:W2:Y:S01]  /*2aa0*/  @!P2 LDG.E.U16 R168, desc[UR10][R164.64] ;  /* 0x0000000aa4a8a981 */ /* 0x0000a2000c1e1500 */
[----:B------:R-:W-:Y:S01]  /*2ab0*/  ISETP.GE.AND P0, PT, R22, UR8, PT ;  /* 0x0000000816007c0c */ /* 0x000fe2000bf06270 */
[----:B0-----:R-:W-:Y:S02]  /*2ac0*/  IMAD.WIDE R164, R198, 0x2, R126 ;  /* 0x00000002c6a47825 */ /* 0x001fe400078e027e */
[----:B------:R-:W0:Y:S01]  /*2ad0*/  LDC R198, c[0x0][0x3a8] ;  /* 0x0000ea00ffc67b82 */ /* 0x000e220000000800 */
[----:B------:R-:W-:Y:S01]  /*2ae0*/  PRMT R86, RZ, 0x7610, R86 ;  /* 0x00007610ff567816 */ /* 0x000fe20000000056 */
[----:B------:R-:W-:Y:S01]  /*2af0*/  IMAD R166, R25, R166, RZ ;  /* 0x000000a619a67224 */ /* 0x000fe200078e02ff */
[----:B------:R-:W-:-:S07]  /*2b00*/  ISETP.GE.AND P1, PT, R26, UR8, PT ;  /* 0x000000081a007c0c */ /* 0x000fce000bf26270 */
[----:B------:R1:W2:Y:S01]  /*2b10*/  @!P0 LDG.E.U16 R86, desc[UR10][R160.64] ;  /* 0x0000000aa0568981 */ /* 0x0002a2000c1e1500 */
[----:B------:R-:W-:-:S06]  /*2b20*/  PRMT R85, RZ, 0x7610, R85 ;  /* 0x00007610ff557816 */ /* 0x000fcc0000000055 */
[----:B------:R0:W2:Y:S01]  /*2b30*/  @!P1 LDG.E.U16 R85, desc[UR10][R162.64] ;  /* 0x0000000aa2559981 */ /* 0x0000a2000c1e1500 */
[----:B-1----:R-:W-:Y:S02]  /*2b40*/  IMAD.WIDE R160, R166, 0x2, R126 ;  /* 0x00000002a6a07825 */ /* 0x002fe400078e027e */
[----:B------:R-:W1:Y:S02]  /*2b50*/  LDC R166, c[0x0][0x3a8] ;  /* 0x0000ea00ffa67b82 */ /* 0x000e640000000800 */
[----:B0-----:R-:W-:-:S04]  /*2b60*/  IMAD R198, R128, R198, RZ ;  /* 0x000000c680c67224 */ /* 0x001fc800078e02ff */
[----:B------:R-:W-:Y:S02]  /*2b70*/  IMAD.WIDE R162, R198, 0x2, R126 ;  /* 0x00000002c6a27825 */ /* 0x000fe400078e027e */
[----:B------:R-:W0:Y:S01]  /*2b80*/  LDC R198, c[0x0][0x3a8] ;  /* 0x0000ea00ffc67b82 */ /* 0x000e220000000800 */
[C---:B------:R-:W-:Y:S02]  /*2b90*/  ISETP.GE.AND P3, PT, R28.reuse, UR8, PT ;  /* 0x000000081c007c0c */ /* 0x040fe4000bf66270 */
[----:B------:R-:W-:Y:S02]  /*2ba0*/  PRMT R153, RZ, 0x7610, R153 ;  /* 0x00007610ff997816 */ /* 0x000fe40000000099 */
[----:B------:R-:W-:Y:S01]  /*2bb0*/  ISETP.GE.AND P1, PT, R29, UR8, PT ;  /* 0x000000081d007c0c */ /* 0x000fe2000bf26270 */
[----:B-1----:R-:W-:-:S04]  /*2bc0*/  IMAD R166, R28, R166, RZ ;  /* 0x000000a61ca67224 */ /* 0x002fc800078e02ff */
[----:B------:R-:W-:-:S05]  /*2bd0*/  IMAD.WIDE R166, R166, 0x2, R126 ;  /* 0x00000002a6a67825 */ /* 0x000fca00078e027e */
[----:B------:R1:W2:Y:S01]  /*2be0*/  @!P3 LDG.E.U16 R153, desc[UR10][R166.64] ;  /* 0x0000000aa699b981 */ /* 0x0002a2000c1e1500 */
[----:B0-----:R-:W-:Y:S01]  /*2bf0*/  IMAD R198, R130, R198, RZ ;  /* 0x000000c682c67224 */ /* 0x001fe200078e02ff */
[----:B-1----:R-:W-:-:S06]  /*2c00*/  PRMT R166, RZ, 0x7610, R166 ;  /* 0x00007610ffa67816 */ /* 0x002fcc00000000a6 */
[----:B------:R0:W2:Y:S02]  /*2c10*/  @!P1 LDG.E.U16 R166, desc[UR10][R164.64] ;  /* 0x0000000aa4a69981 */ /* 0x0000a4000c1e1500 */
[----:B0-----:R-:W-:Y:S02]  /*2c20*/  IMAD.WIDE R164, R198, 0x2, R126 ;  /* 0x00000002c6a47825 */ /* 0x001fe400078e027e */
[----:B------:R-:W0:Y:S01]  /*2c30*/  LDC R198, c[0x0][0x3a8] ;  /* 0x0000ea00ffc67b82 */ /* 0x000e220000000800 */
[----:B------:R-:W-:Y:S02]  /*2c40*/  ISETP.GE.AND P0, PT, R25, UR8, PT ;  /* 0x0000000819007c0c */ /* 0x000fe4000bf06270 */
[C---:B------:R-:W-:Y:S02]  /*2c50*/  ISETP.GE.AND P3, PT, R129.reuse, UR8, PT ;  /* 0x0000000881007c0c */ /* 0x040fe4000bf66270 */
[----:B------:R-:W-:Y:S01]  /*2c60*/  PRMT R99, RZ, 0x7610, R99 ;  /* 0x00007610ff637816 */ /* 0x000fe20000000063 */
[----:B------:R-:W-:Y:S01]  /*2c70*/  IMAD R215, R129, R215, RZ ;  /* 0x000000d781d77224 */ /* 0x000fe200078e02ff */
[----:B------:R-:W-:-:S07]  /*2c80*/  PRMT R170, RZ, 0x7610, R170 ;  /* 0x00007610ffaa7816 */ /* 0x000fce00000000aa */
[----:B------:R1:W2:Y:S02]  /*2c90*/  @!P0 LDG.E.U16 R99, desc[UR10][R160.64] ;  /* 0x0000000aa0638981 */ /* 0x0002a4000c1e1500 */
[--C-:B-1----:R-:W-:Y:S01]  /*2ca0*/  IMAD.WIDE R160, R215, 0x2, R126.reuse ;  /* 0x00000002d7a07825 */ /* 0x102fe200078e027e */
[----:B------:R-:W-:Y:S01]  /*2cb0*/  ISETP.GE.AND P2, PT, R128, UR8, PT ;  /* 0x0000000880007c0c */ /* 0x000fe2000bf46270 */
[----:B------:R-:W1:Y:S02]  /*2cc0*/  LDC R215, c[0x0][0x3a8] ;  /* 0x0000ea00ffd77b82 */ /* 0x000e640000000800 */
[----:B0-----:R-:W-:Y:S01]  /*2cd0*/  IMAD R198, R131, R198, RZ ;  /* 0x000000c683c67224 */ /* 0x001fe200078e02ff */
[----:B------:R0:W2:Y:S03]  /*2ce0*/  @!P3 LDG.E.U16 R170, desc[UR10][R160.64] ;  /* 0x0000000aa0aab981 */ /* 0x0000a6000c1e1500 */
[----:B0-----:R-:W-:-:S02]  /*2cf0*/  IMAD.WIDE R160, R198, 0x2, R126 ;  /* 0x00000002c6a07825 */ /* 0x001fc400078e027e */
[----:B------:R-:W0:Y:S01]  /*2d00*/  LDC R198, c[0x0][0x3a8] ;  /* 0x0000ea00ffc67b82 */ /* 0x000e220000000800 */
[----:B------:R-:W-:Y:S02]  /*2d10*/  ISETP.GE.AND P4, PT, R130, UR8, PT ;  /* 0x0000000882007c0c */ /* 0x000fe4000bf86270 */
[----:B------:R-:W-:Y:S02]  /*2d20*/  PRMT R167, RZ, 0x7610, R167 ;  /* 0x00007610ffa77816 */ /* 0x000fe400000000a7 */
[----:B------:R-:W-:-:S04]  /*2d30*/  PRMT R171, RZ, 0x7610, R171 ;  /* 0x00007610ffab7816 */ /* 0x000fc800000000ab */
[----:B------:R1:W2:Y:S05]  /*2d40*/  @!P2 LDG.E.U16 R167, desc[UR10][R162.64] ;  /* 0x0000000aa2a7a981 */ /* 0x0002aa000c1e1500 */
[----:B------:R0:W2:Y:S01]  /*2d50*/  @!P4 LDG.E.U16 R171, desc[UR10][R164.64] ;  /* 0x0000000aa4abc981 */ /* 0x0000a2000c1e1500 */
[----:B-1----:R-:W1:Y:S01]  /*2d60*/  LDC R163, c[0x0][0x3a8] ;  /* 0x0000ea00ffa37b82 */ /* 0x002e620000000800 */
[----:B0-----:R-:W-:-:S04]  /*2d70*/  IMAD R198, R134, R198, RZ ;  /* 0x000000c686c67224 */ /* 0x001fc800078e02ff */
[----:B------:R-:W-:-:S03]  /*2d80*/  IMAD.WIDE R164, R198, 0x2, R126 ;  /* 0x00000002c6a47825 */ /* 0x000fc600078e027e */
[----:B------:R-:W0:Y:S01]  /*2d90*/  LDC R198, c[0x0][0x3a8] ;  /* 0x0000ea00ffc67b82 */ /* 0x000e220000000800 */
[----:B------:R-:W-:Y:S02]  /*2da0*/  ISETP.GE.AND P0, PT, R131, UR8, PT ;  /* 0x0000000883007c0c */ /* 0x000fe4000bf06270 */
[----:B------:R-:W-:Y:S02]  /*2db0*/  PRMT R172, RZ, 0x7610, R172 ;  /* 0x00007610ffac7816 */ /* 0x000fe400000000ac */
[C---:B------:R-:W-:Y:S01]  /*2dc0*/  ISETP.GE.AND P2, PT, R133.reuse, UR8, PT ;  /* 0x0000000885007c0c */ /* 0x040fe2000bf46270 */
[----:B------:R-:W-:Y:S01]  /*2dd0*/  IMAD R215, R133, R215, RZ ;  /* 0x000000d785d77224 */ /* 0x000fe200078e02ff */
[----:B------:R-:W-:Y:S01]  /*2de0*/  PRMT R182, RZ, 0x7610, R182 ;  /* 0x00007610ffb67816 */ /* 0x000fe200000000b6 */
[----:B-1----:R-:W-:-:S06]  /*2df0*/  IMAD R163, R132, R163, RZ ;  /* 0x000000a384a37224 */ /* 0x002fcc00078e02ff */
[----:B------:R1:W2:Y:S02]  /*2e00*/  @!P0 LDG.E.U16 R172, desc[UR10][R160.64] ;  /* 0x0000000aa0ac8981 */ /* 0x0002a4000c1e1500 */
[----:B-1----:R-:W-:-:S04]  /*2e10*/  IMAD.WIDE R160, R163, 0x2, R126 ;  /* 0x00000002a3a07825 */ /* 0x002fc800078e027e */
[--C-:B------:R-:W-:Y:S02]  /*2e20*/  IMAD.WIDE R162, R215, 0x2, R126.reuse ;  /* 0x00000002d7a27825 */ /* 0x100fe400078e027e */
[----:B------:R-:W1:Y:S02]  /*2e30*/  LDC R215, c[0x0][0x3a8] ;  /* 0x0000ea00ffd77b82 */ /* 0x000e640000000800 */
[----:B0-----:R-:W-:Y:S01]  /*2e40*/  IMAD R198, R136, R198, RZ ;  /* 0x000000c688c67224 */ /* 0x001fe200078e02ff */
[----:B------:R0:W2:Y:S01]  /*2e50*/  @!P2 LDG.E.U16 R182, desc[UR10][R162.64] ;  /* 0x0000000aa2b6a981 */ /* 0x0000a2000c1e1500 */
[----:B------:R-:W-:Y:S02]  /*2e60*/  ISETP.GE.AND P3, PT, R134, UR8, PT ;  /* 0x0000000886007c0c */ /* 0x000fe4000bf66270 */
[----:B0-----:R-:W-:Y:S02]  /*2e70*/  IMAD.WIDE R162, R198, 0x2, R126 ;  /* 0x00000002c6a27825 */ /* 0x001fe400078e027e */
[----:B------:R-:W0:Y:S01]  /*2e80*/  LDC R198, c[0x0][0x3a8] ;  /* 0x0000ea00ffc67b82 */ /* 0x000e220000000800 */
[----:B------:R-:W-:-:S02]  /*2e90*/  ISETP.GE.AND P1, PT, R132, UR8, PT ;  /* 0x0000000884007c0c */ /* 0x000fc4000bf26270 */
[C---:B------:R-:W-:Y:S02]  /*2ea0*/  ISETP.GE.AND P0, PT, R135.reuse, UR8, PT ;  /* 0x0000000887007c0c */ /* 0x040fe4000bf06270 */
[----:B------:R-:W-:Y:S02]  /*2eb0*/  PRMT R174, RZ, 0x7610, R174 ;  /* 0x00007610ffae7816 */ /* 0x000fe400000000ae */
[----:B------:R-:W-:Y:S01]  /*2ec0*/  PRMT R173, RZ, 0x7610, R173 ;  /* 0x00007610ffad7816 */ /* 0x000fe200000000ad */
[----:B-1----:R-:W-:-:S03]  /*2ed0*/  IMAD R215, R135, R215, RZ ;  /* 0x000000d787d77224 */ /* 0x002fc600078e02ff */
[----:B------:R1:W2:Y:S04]  /*2ee0*/  @!P3 LDG.E.U16 R174, desc[UR10][R164.64] ;  /* 0x0000000aa4aeb981 */ /* 0x0002a8000c1e1500 */
[----:B------:R0:W2:Y:S01]  /*2ef0*/  @!P1 LDG.E.U16 R173, desc[UR10][R160.64] ;  /* 0x0000000aa0ad9981 */ /* 0x0000a2000c1e1500 */
[----:B-1----:R-:W-:Y:S01]  /*2f00*/  PRMT R165, RZ, 0x7610, R165 ;  /* 0x00007610ffa57816 */ /* 0x002fe200000000a5 */
[----:B0-----:R-:W-:Y:S02]  /*2f10*/  IMAD R198, R137, R198, RZ ;  /* 0x000000c689c67224 */ /* 0x001fe400078e02ff */
[----:B------:R-:W-:-:S05]  /*2f20*/  IMAD.WIDE R160, R215, 0x2, R126 ;  /* 0x00000002d7a07825 */ /* 0x000fca00078e027e */
[----:B------:R0:W2:Y:S01]  /*2f30*/  @!P0 LDG.E.U16 R165, desc[UR10][R160.64] ;  /* 0x0000000aa0a58981 */ /* 0x0000a2000c1e1500 */
[----:B------:R-:W-:Y:S01]  /*2f40*/  ISETP.GE.AND P4, PT, R136, UR8, PT ;  /* 0x0000000888007c0c */ /* 0x000fe2000bf86270 */
[----:B0-----:R-:W-:Y:S02]  /*2f50*/  IMAD.WIDE R160, R198, 0x2, R126 ;  /* 0x00000002c6a07825 */ /* 0x001fe400078e027e */
[----:B------:R-:W0:Y:S01]  /*2f60*/  LDC R198, c[0x0][0x3a8] ;  /* 0x0000ea00ffc67b82 */ /* 0x000e220000000800 */
[----:B------:R-:W-:Y:S02]  /*2f70*/  ISETP.GE.AND P1, PT, R137, UR8, PT ;  /* 0x0000000889007c0c */ /* 0x000fe4000bf26270 */
[----:B------:R-:W-:Y:S02]  /*2f80*/  PRMT R164, RZ, 0x7610, R164 ;  /* 0x00007610ffa47816 */ /* 0x000fe400000000a4 */
[----:B------:R-:W-:Y:S02]  /*2f90*/  ISETP.GE.AND P0, PT, R138, UR8, PT ;  /* 0x000000088a007c0c */ /* 0x000fe4000bf06270 */
[----:B------:R-:W-:-:S03]  /*2fa0*/  PRMT R194, RZ, 0x7610, R194 ;  /* 0x00007610ffc27816 */ /* 0x000fc600000000c2 */
[----:B------:R1:W2:Y:S04]  /*2fb0*/  @!P4 LDG.E.U16 R164, desc[UR10][R162.64] ;  /* 0x0000000aa2a4c981 */ /* 0x0002a8000c1e1500 */
[----:B------:R0:W2:Y:S01]  /*2fc0*/  @!P1 LDG.E.U16 R194, desc[UR10][R160.64] ;  /* 0x0000000aa0c29981 */ /* 0x0000a2000c1e1500 */
[----:B-1----:R-:W-:Y:S01]  /*2fd0*/  LOP3.LUT R162, R2, 0x6c, RZ, 0xfc, !PT ;  /* 0x0000006c02a27812 */ /* 0x002fe200078efcff */
[----:B0-----:R-:W-:-:S03]  /*2fe0*/  IMAD R198, R138, R198, RZ ;  /* 0x000000c68ac67224 */ /* 0x001fc600078e02ff */
[----:B------:R-:W-:Y:S02]  /*2ff0*/  ISETP.GE.AND P2, PT, R162, UR8, PT ;  /* 0x00000008a2007c0c */ /* 0x000fe4000bf46270 */
[----:B------:R-:W-:Y:S01]  /*3000*/  PRMT R162, RZ, 0x7610, R162 ;  /* 0x00007610ffa27816 */ /* 0x000fe200000000a2 */
[----:B------:R-:W-:Y:S01]  /*3010*/  IMAD.WIDE R160, R198, 0x2, R126 ;  /* 0x00000002c6a07825 */ /* 0x000fe200078e027e */
[----:B------:R-:W-:-:S04]  /*3020*/  LOP3.LUT R163, R2, 0x6e, RZ, 0xfc, !PT ;  /* 0x0000006e02a37812 */ /* 0x000fc800078efcff */
[----:B------:R0:W2:Y:S01]  /*3030*/  @!P0 LDG.E.U16 R162, desc[UR10][R160.64] ;  /* 0x0000000aa0a28981 */ /* 0x0000a2000c1e1500 */
[----:B------:R-:W-:Y:S02]  /*3040*/  ISETP.GE.AND P0, PT, R163, UR8, PT ;  /* 0x00000008a3007c0c */ /* 0x000fe4000bf06270 */
[----:B------:R-:W-:Y:S02]  /*3050*/  PRMT R163, RZ, 0x7610, R163 ;  /* 0x00007610ffa37816 */ /* 0x000fe400000000a3 */
[----:B------:R-:W-:Y:S01]  /*3060*/  PRMT R181, RZ, 0x7610, R181 ;  /* 0x00007610ffb57816 */ /* 0x000fe200000000b5 */
[----:B0-----:R-:W-:-:S05]  /*3070*/  IMAD.WIDE R160, R149, 0x2, R126 ;  /* 0x0000000295a07825 */ /* 0x001fca00078e027e */
[----:B------:R0:W2:Y:S02]  /*3080*/  @!P2 LDG.E.U16 R163, desc[UR10][R160.64] ;  /* 0x0000000aa0a3a981 */ /* 0x0000a4000c1e1500 */
[----:B0-----:R-:W-:-:S05]  /*3090*/  IMAD.WIDE R160, R148, 0x2, R126 ;  /* 0x0000000294a07825 */ /* 0x001fca00078e027e */
[----:B------:R0:W2:Y:S02]  /*30a0*/  @!P0 LDG.E.U16 R181, desc[UR10][R160.64] ;  /* 0x0000000aa0b58981 */ /* 0x0000a4000c1e1500 */
[----:B0-----:R-:W-:-:S04]  /*30b0*/  LOP3.LUT R160, R2, 0x70, RZ, 0xfc, !PT ;  /* 0x0000007002a07812 */ /* 0x001fc800078efcff */
[----:B------:R-:W-:Y:S02]  /*30c0*/  ISETP.GE.AND P0, PT, R160, UR8, PT ;  /* 0x00000008a0007c0c */ /* 0x000fe4000bf06270 */
[----:B------:R-:W-:Y:S02]  /*30d0*/  LOP3.LUT R160, R2, 0x72, RZ, 0xfc, !PT ;  /* 0x0000007202a07812 */ /* 0x000fe400078efcff */
[----:B------:R-:W-:Y:S02]  /*30e0*/  PRMT R199, RZ, 0x7610, R199 ;  /* 0x00007610ffc77816 */ /* 0x000fe400000000c7 */
[----:B------:R-:W-:Y:S01]  /*30f0*/  ISETP.GE.AND P1, PT, R160, UR8, PT ;  /* 0x00000008a0007c0c */ /* 0x000fe2000bf26270 */
[----:B------:R-:W-:Y:S01]  /*3100*/  IMAD.WIDE R160, R147, 0x2, R126 ;  /* 0x0000000293a07825 */ /* 0x000fe200078e027e */
[----:B------:R-:W-:-:S05]  /*3110*/  PRMT R183, RZ, 0x7610, R183 ;  /* 0x00007610ffb77816 */ /* 0x000fca00000000b7 */
[----:B------:R0:W4:Y:S02]  /*3120*/  @!P0 LDG.E.U16 R199, desc[UR10][R160.64] ;  /* 0x0000000aa0c78981 */ /* 0x000124000c1e1500 */
[----:B0-----:R-:W-:-:S05]  /*3130*/  IMAD.WIDE R160, R146, 0x2, R126 ;  /* 0x0000000292a07825 */ /* 0x001fca00078e027e */
[----:B------:R0:W4:Y:S02]  /*3140*/  @!P1 LDG.E.U16 R183, desc[UR10][R160.64] ;  /* 0x0000000aa0b79981 */ /* 0x000124000c1e1500 */
        /* <DEDUP_REMOVED lines=17> */
[----:B------:R0:W4:Y:S01]  /*3260*/  @!P0 LDG.E.U16 R185, desc[UR10][R160.64] ;  /* 0x0000000aa0b98981 */ /* 0x000122000c1e1500 */
[----:B------:R-:W1:Y:S01]  /*3270*/  S2R R215, SR_TID.X ;  /* 0x0000000000d77919 */ /* 0x000e620000002100 */
        /* <DEDUP_REMOVED lines=11> */
[----:B------:R0:W4:Y:S01]  /*3330*/  @!P1 LDG.E.U16 R188, desc[UR10][R160.64] ;  /* 0x0000000aa0bc9981 */ /* 0x000122000c1e1500 */
[----:B-1----:R-:W-:-:S04]  /*3340*/  LOP3.LUT R215, R215, 0x3f, RZ, 0xc0, !PT ;  /* 0x0000003fd7d77812 */ /* 0x002fc800078ec0ff */
[----:B------:R-:W-:Y:S01]  /*3350*/  ISETP.GE.AND P1, PT, R215, UR8, PT ;  /* 0x00000008d7007c0c */ /* 0x000fe2000bf26270 */
[----:B------:R-:W1:Y:S01]  /*3360*/  S2R R198, SR_TID.X ;  /* 0x0000000000c67919 */ /* 0x000e620000002100 */
[----:B------:R-:W-:Y:S02]  /*3370*/  PRMT R189, RZ, 0x7610, R189 ;  /* 0x00007610ffbd7816 */ /* 0x000fe400000000bd */
[----:B0-----:R-:W-:-:S04]  /*3380*/  IADD3 R160, P0, PT, R32, UR4, RZ ;  /* 0x0000000420a07c10 */ /* 0x001fc8000ff1e0ff */
[----:B------:R-:W-:Y:S01]  /*3390*/  IADD3.X R161, PT, PT, R33, UR5, RZ, P0, !PT ;  /* 0x0000000521a17c10 */ /* 0x000fe200087fe4ff */
[----:B------:R-:W-:Y:S01]  /*33a0*/  BAR.SYNC.DEFER_BLOCKING 0x0 ;  /* 0x0000000000007b1d */ /* 0x000fe20000010000 */
[----:B------:R-:W-:Y:S02]  /*33b0*/  PRMT R191, RZ, 0x7610, R191 ;  /* 0x00007610ffbf7816 */ /* 0x000fe400000000bf */
[----:B------:R-:W-:-:S03]  /*33c0*/  PRMT R193, RZ, 0x7610, R193 ;  /* 0x00007610ffc17816 */ /* 0x000fc600000000c1 */
[----:B------:R0:W4:Y:S02]  /*33d0*/  @!P1 LDG.E.U16 R189, desc[UR10][R160.64] ;  /* 0x0000000aa0bd9981 */ /* 0x000124000c1e1500 */
[----:B0-----:R-:W-:-:S04]  /*33e0*/  IADD3 R160, P0, PT, R30, UR4, RZ ;  /* 0x000000041ea07c10 */ /* 0x001fc8000ff1e0ff */
[----:B------:R-:W-:-:S05]  /*33f0*/  IADD3.X R161, PT, PT, R31, UR5, RZ, P0, !PT ;  /* 0x000000051fa17c10 */ /* 0x000fca00087fe4ff */
[----:B------:R0:W4:Y:S02]  /*3400*/  @!P1 LDG.E.U16 R191, desc[UR10][R160.64] ;  /* 0x0000000aa0bf9981 */ /* 0x000124000c1e1500 */
[----:B0-----:R-:W-:-:S04]  /*3410*/  IADD3 R160, P0, PT, R58, UR4, RZ ;  /* 0x000000043aa07c10 */ /* 0x001fc8000ff1e0ff */
[----:B------:R-:W-:-:S05]  /*3420*/  IADD3.X R161, PT, PT, R59, UR5, RZ, P0, !PT ;  /* 0x000000053ba17c10 */ /* 0x000fca00087fe4ff */
[----:B------:R0:W4:Y:S01]  /*3430*/  @!P1 LDG.E.U16 R193, desc[UR10][R160.64] ;  /* 0x0000000aa0c19981 */ /* 0x000122000c1e1500 */
[----:B------:R-:W-:Y:S02]  /*3440*/  PRMT R195, RZ, 0x7610, R195 ;  /* 0x00007610ffc37816 */ /* 0x000fe400000000c3 */
[----:B-1----:R-:W-:Y:S02]  /*3450*/  LOP3.LUT R198, R198, 0x3f, RZ, 0xc0, !PT ;  /* 0x0000003fc6c67812 */ /* 0x002fe400078ec0ff */
[----:B0-----:R-:W-:-:S04]  /*3460*/  IADD3 R160, P0, PT, R46, UR4, RZ ;  /* 0x000000042ea07c10 */ /* 0x001fc8000ff1e0ff */
[----:B------:R-:W-:-:S05]  /*3470*/  IADD3.X R161, PT, PT, R47, UR5, RZ, P0, !PT ;  /* 0x000000052fa17c10 */ /* 0x000fca00087fe4ff */
[----:B------:R0:W4:Y:S01]  /*3480*/  @!P1 LDG.E.U16 R195, desc[UR10][R160.64] ;  /* 0x0000000aa0c39981 */ /* 0x000122000c1e1500 */
[----:B------:R-:W-:Y:S02]  /*3490*/  PRMT R197, RZ, 0x7610, R197 ;  /* 0x00007610ffc57816 */ /* 0x000fe400000000c5 */
[----:B0-----:R-:W-:-:S04]  /*34a0*/  LOP3.LUT R160, R198, 0x40, RZ, 0xfc, !PT ;  /* 0x00000040c6a07812 */ /* 0x001fc800078efcff */
[----:B------:R-:W-:Y:S02]  /*34b0*/  ISETP.GE.AND P0, PT, R160, UR8, PT ;  /* 0x00000008a0007c0c */ /* 0x000fe4000bf06270 */
[----:B------:R-:W-:Y:S01]  /*34c0*/  IADD3 R160, P2, PT, R44, UR4, RZ ;  /* 0x000000042ca07c10 */ /* 0x000fe2000ff5e0ff */
[----:B------:R-:W-:-:S03]  /*34d0*/  IMAD.SHL.U32 R198, R198, 0x2, RZ ;  /* 0x00000002c6c67824 */ /* 0x000fc600078e00ff */
[----:B------:R-:W-:Y:S02]  /*34e0*/  IADD3.X R161, PT, PT, R45, UR5, RZ, P2, !PT ;  /* 0x000000052da17c10 */ /* 0x000fe400097fe4ff */
[----:B---3--:R0:W-:Y:S04]  /*34f0*/  STS.U16 [R198+UR6], R180 ;  /* 0x000000b4c6007988 */ /* 0x0081e80008000406 */
[----:B------:R1:W3:Y:S01]  /*3500*/  @!P1 LDG.E.U16 R197, desc[UR10][R160.64] ;  /* 0x0000000aa0c59981 */ /* 0x0002e2000c1e1500 */
[----:B0-----:R-:W-:Y:S02]  /*3510*/  PRMT R180, RZ, 0x7610, R180 ;  /* 0x00007610ffb47816 */ /* 0x001fe400000000b4 */
[----:B-1----:R-:W-:-:S04]  /*3520*/  IADD3 R160, P2, PT, R42, UR4, RZ ;  /* 0x000000042aa07c10 */ /* 0x002fc8000ff5e0ff */
[----:B------:R-:W-:Y:S01]  /*3530*/  IADD3.X R161, PT, PT, R43, UR5, RZ, P2, !PT ;  /* 0x000000052ba17c10 */ /* 0x000fe200097fe4ff */
[----:B-----5:R0:W-:Y:S04]  /*3540*/  STS.U16 [R198+UR6+0x200], R179 ;  /* 0x000200b3c6007988 */ /* 0x0201e80008000406 */
[----:B------:R1:W5:Y:S01]  /*3550*/  @!P1 LDG.E.U16 R180, desc[UR10][R160.64] ;  /* 0x0000000aa0b49981 */ /* 0x000362000c1e1500 */
[----:B0-----:R-:W-:Y:S02]  /*3560*/  PRMT R179, RZ, 0x7610, R179 ;  /* 0x00007610ffb37816 */ /* 0x001fe400000000b3 */
[----:B-1----:R-:W-:-:S04]  /*3570*/  IADD3 R160, P2, PT, R40, UR4, RZ ;  /* 0x0000000428a07c10 */ /* 0x002fc8000ff5e0ff */
[----:B------:R-:W-:Y:S01]  /*3580*/  IADD3.X R161, PT, PT, R41, UR5, RZ, P2, !PT ;  /* 0x0000000529a17c10 */ /* 0x000fe200097fe4ff */
[----:B--2---:R0:W-:Y:S04]  /*3590*/  STS.U16 [R198+UR6+0x400], R178 ;  /* 0x000400b2c6007988 */ /* 0x0041e80008000406 */
[----:B------:R1:W2:Y:S01]  /*35a0*/  @!P1 LDG.E.U16 R179, desc[UR10][R160.64] ;  /* 0x0000000aa0b39981 */ /* 0x0002a2000c1e1500 */
[----:B0-----:R-:W-:Y:S02]  /*35b0*/  PRMT R178, RZ, 0x7610, R178 ;  /* 0x00007610ffb27816 */ /* 0x001fe400000000b2 */
[----:B-1----:R-:W-:-:S04]  /*35c0*/  IADD3 R160, P2, PT, R38, UR4, RZ ;  /* 0x0000000426a07c10 */ /* 0x002fc8000ff5e0ff */
[----:B------:R-:W-:Y:S01]  /*35d0*/  IADD3.X R161, PT, PT, R39, UR5, RZ, P2, !PT ;  /* 0x0000000527a17c10 */ /* 0x000fe200097fe4ff */
[----:B------:R0:W-:Y:S04]  /*35e0*/  STS.U16 [R198+UR6+0x600], R177 ;  /* 0x000600b1c6007988 */ /* 0x0001e80008000406 */
        /* <DEDUP_REMOVED lines=18> */
[----:B------:R-:W-:-:S05]  /*3710*/  IADD3.X R161, PT, PT, R55, UR5, RZ, P2, !PT ;  /* 0x0000000537a17c10 */ /* 0x000fca00097fe4ff */
[----:B------:R0:W2:Y:S01]  /*3720*/  @!P1 LDG.E.U16 R169, desc[UR10][R160.64] ;  /* 0x0000000aa0a99981 */ /* 0x0000a2000c1e1500 */
[----:B------:R-:W-:-:S03]  /*3730*/  PRMT R213, RZ, 0x7610, R213 ;  /* 0x00007610ffd57816 */ /* 0x000fc600000000d5 */
[----:B------:R1:W-:Y:S01]  /*3740*/  STS.U16 [R198+UR6+0x1000], R158 ;  /* 0x0010009ec6007988 */ /* 0x0003e20008000406 */
[----:B0-----:R-:W-:-:S04]  /*3750*/  IADD3 R160, P2, PT, R52, UR4, RZ ;  /* 0x0000000434a07c10 */ /* 0x001fc8000ff5e0ff */
[----:B------:R-:W-:Y:S02]  /*3760*/  IADD3.X R161, PT, PT, R53, UR5, RZ, P2, !PT ;  /* 0x0000000535a17c10 */ /* 0x000fe400097fe4ff */
[----:B-1----:R-:W-:Y:S01]  /*3770*/  IADD3 R158, P2, PT, R50, UR4, RZ ;  /* 0x00000004329e7c10 */ /* 0x002fe2000ff5e0ff */
[----:B------:R0:W-:Y:S04]  /*3780*/  STS.U16 [R198+UR6+0xe00], R159 ;  /* 0x000e009fc6007988 */ /* 0x0001e80008000406 */
[----:B------:R1:W2:Y:S01]  /*3790*/  @!P1 LDG.E.U16 R213, desc[UR10][R160.64] ;  /* 0x0000000aa0d59981 */ /* 0x0002a2000c1e1500 */
[----:B0-----:R-:W-:Y:S02]  /*37a0*/  IADD3.X R159, PT, PT, R51, UR5, RZ, P2, !PT ;  /* 0x00000005339f7c10 */ /* 0x001fe400097fe4ff */
[----:B-1----:R-:W-:Y:S01]  /*37b0*/  PRMT R160, RZ, 0x7610, R160 ;  /* 0x00007610ffa07816 */ /* 0x002fe200000000a0 */
[----:B------:R0:W-:Y:S05]  /*37c0*/  STS.U16 [R198+UR6+0x1200], R157 ;  /* 0x0012009dc6007988 */ /* 0x0001ea0008000406 */
[----:B------:R1:W2:Y:S01]  /*37d0*/  @!P1 LDG.E.U16 R160, desc[UR10][R158.64] ;  /* 0x0000000a9ea09981 */ /* 0x0002a2000c1e1500 */
[----:B0-----:R-:W-:-:S02]  /*37e0*/  PRMT R157, RZ, 0x7610, R157 ;  /* 0x00007610ff9d7816 */ /* 0x001fc4000000009d */
[----:B-1----:R-:W-:-:S04]  /*37f0*/  IADD3 R158, P2, PT, R48, UR4, RZ ;  /* 0x00000004309e7c10 */ /* 0x002fc8000ff5e0ff */
[----:B------:R-:W-:-:S05]  /*3800*/  IADD3.X R159, PT, PT, R49, UR5, RZ, P2, !PT ;  /* 0x00000005319f7c10 */ /* 0x000fca00097fe4ff */
[----:B------:R0:W2:Y:S01]  /*3810*/  @!P1 LDG.E.U16 R157, desc[UR10][R158.64] ;  /* 0x0000000a9e9d9981 */ /* 0x0000a2000c1e1500 */
[----:B------:R-:W-:Y:S02]  /*3820*/  PRMT R161, RZ, 0x7610, R161 ;  /* 0x00007610ffa17816 */ /* 0x000fe400000000a1 */
[----:B0-----:R-:W-:-:S04]  /*3830*/  IADD3 R158, P2, PT, R60, UR4, RZ ;  /* 0x000000043c9e7c10 */ /* 0x001fc8000ff5e0ff */
        /* <DEDUP_REMOVED lines=19> */
[----:B-1----:R-:W-:Y:S01]  /*3970*/  IADD3 R158, P1, PT, R76, UR4, RZ ;  /* 0x000000044c9e7c10 */ /* 0x002fe2000ff3e0ff */
[----:B----4-:R0:W-:Y:S03]  /*3980*/  STS.U16 [R198+UR6+0x1c00], R199 ;  /* 0x001c00c7c6007988 */ /* 0x0101e60008000406 */
[----:B------:R-:W-:Y:S01]  /*3990*/  IADD3.X R159, PT, PT, R77, UR5, RZ, P1, !PT ;  /* 0x000000054d9f7c10 */ /* 0x000fe20008ffe4ff */
[----:B------:R-:W-:Y:S04]  /*39a0*/  STS.U16 [R198+UR6+0x1e00], R202 ;  /* 0x001e00cac6007988 */ /* 0x000fe80008000406 */
[----:B------:R1:W4:Y:S01]  /*39b0*/  @!P0 LDG.E.U16 R194, desc[UR10][R158.64] ;  /* 0x0000000a9ec28981 */ /* 0x000322000c1e1500 */
[----:B0-----:R-:W-:-:S05]  /*39c0*/  LOP3.LUT R199, R198, 0x10, RZ, 0x3c, !PT ;  /* 0x00000010c6c77812 */ /* 0x001fca00078e3cff */
[----:B------:R0:W-:Y:S01]  /*39d0*/  STS.U16 [R199+UR6+0x80], R155 ;  /* 0x0000809bc7007988 */ /* 0x0001e20008000406 */
[----:B-1----:R-:W-:-:S04]  /*39e0*/  IADD3 R158, P1, PT, R74, UR4, RZ ;  /* 0x000000044a9e7c10 */ /* 0x002fc8000ff3e0ff */
[----:B------:R-:W-:Y:S02]  /*39f0*/  IADD3.X R159, PT, PT, R75, UR5, RZ, P1, !PT ;  /* 0x000000054b9f7c10 */ /* 0x000fe40008ffe4ff */
[----:B0-----:R-:W-:Y:S02]  /*3a00*/  PRMT R155, RZ, 0x7610, R155 ;  /* 0x00007610ff9b7816 */ /* 0x001fe4000000009b */
[----:B------:R-:W-:-:S04]  /*3a10*/  PRMT R202, RZ, 0x7610, R202 ;  /* 0x00007610ffca7816 */ /* 0x000fc800000000ca */
[----:B------:R0:W2:Y:S04]  /*3a20*/  @!P0 LDG.E.U16 R155, desc[UR10][R158.64] ;  /* 0x0000000a9e9b8981 */ /* 0x0000a8000c1e1500 */
[----:B------:R1:W-:Y:S01]  /*3a30*/  STS.U16 [R199+UR6+0x480], R108 ;  /* 0x0004806cc7007988 */ /* 0x0003e20008000406 */
[----:B0-----:R-:W-:-:S04]  /*3a40*/  IADD3 R158, P1, PT, R72, UR4, RZ ;  /* 0x00000004489e7c10 */ /* 0x001fc8000ff3e0ff */
[----:B------:R-:W-:Y:S02]  /*3a50*/  IADD3.X R159, PT, PT, R73, UR5, RZ, P1, !PT ;  /* 0x00000005499f7c10 */ /* 0x000fe40008ffe4ff */
[----:B-1----:R-:W-:Y:S01]  /*3a60*/  IADD3 R108, P1, PT, R70, UR4, RZ ;  /* 0x00000004466c7c10 */ /* 0x002fe2000ff3e0ff */
[----:B------:R0:W-:Y:S04]  /*3a70*/  STS.U16 [R199+UR6+0x280], R109 ;  /* 0x0002806dc7007988 */ /* 0x0001e80008000406 */
[----:B------:R1:W2:Y:S01]  /*3a80*/  @!P0 LDG.E.U16 R202, desc[UR10][R158.64] ;  /* 0x0000000a9eca8981 */ /* 0x0002a2000c1e1500 */
[----:B0-----:R-:W-:Y:S02]  /*3a90*/  IADD3.X R109, PT, PT, R71, UR5, RZ, P1, !PT ;  /* 0x00000005476d7c10 */ /* 0x001fe40008ffe4ff */
[----:B-1----:R-:W-:-:S02]  /*3aa0*/  PRMT R158, RZ, 0x7610, R158 ;  /* 0x00007610ff9e7816 */ /* 0x002fc4000000009e */
[----:B------:R-:W-:-:S04]  /*3ab0*/  PRMT R159, RZ, 0x7610, R159 ;  /* 0x00007610ff9f7816 */ /* 0x000fc8000000009f */
[----:B------:R0:W2:Y:S02]  /*3ac0*/  @!P0 LDG.E.U16 R158, desc[UR10][R108.64] ;  /* 0x0000000a6c9e8981 */ /* 0x0000a4000c1e1500 */
[----:B0-----:R-:W-:-:S04]  /*3ad0*/  IADD3 R108, P1, PT, R68, UR4, RZ ;  /* 0x00000004446c7c10 */ /* 0x001fc8000ff3e0ff */
        /* <DEDUP_REMOVED lines=21> */
[----:B------:R1:W3:Y:S01]  /*3c30*/  @!P0 LDG.E.U16 R110, desc[UR10][R108.64] ;  /* 0x0000000a6c6e8981 */ /* 0x0002e2000c1e1500 */
        /* <DEDUP_REMOVED lines=17> */
[----:B------:R-:W-:-:S05]  /*3d50*/  IADD3.X R109, PT, PT, R125, UR5, RZ, P1, !PT ;  /* 0x000000057d6d7c10 */ /* 0x000fca0008ffe4ff */
[----:B------:R0:W4:Y:S04]  /*3d60*/  @!P0 LDG.E.U16 R171, desc[UR10][R108.64] ;  /* 0x0000000a6cab8981 */ /* 0x000128000c1e1500 */
[----:B------:R1:W-:Y:S01]  /*3d70*/  STS.U16 [R199+UR6+0x680], R151 ;  /* 0x00068097c7007988 */ /* 0x0003e20008000406 */
[C---:B0-----:R-:W-:Y:S01]  /*3d80*/  IMAD.SHL.U32 R108, R217.reuse, 0x8, RZ ;  /* 0x00000008d96c7824 */ /* 0x041fe200078e00ff */
[----:B-1----:R-:W-:-:S04]  /*3d90*/  LOP3.LUT R151, R217, 0x7, RZ, 0xc0, !PT ;  /* 0x00000007d9977812 */ /* 0x002fc800078ec0ff */
[----:B------:R-:W-:Y:S01]  /*3da0*/  LOP3.LUT R108, R108, 0x30, RZ, 0xc0, !PT ;  /* 0x000000306c6c7812 */ /* 0x000fe200078ec0ff */
[----:B------:R-:W-:-:S04]  /*3db0*/  IMAD.SHL.U32 R109, R217, 0x2, RZ ;  /* 0x00000002d96d7824 */ /* 0x000fc800078e00ff */
[C---:B------:R-:W-:Y:S02]  /*3dc0*/  IMAD R108, R151.reuse, 0x40, R108 ;  /* 0x00000040976c7824 */ /* 0x040fe400078e026c */
[----:B------:R-:W-:-:S05]  /*3dd0*/  IMAD R151, R151, 0x110, RZ ;  /* 0x0000011097977824 */ /* 0x000fca00078e02ff */
[----:B------:R-:W-:Y:S02]  /*3de0*/  LOP3.LUT R151, R151, 0x30, R109, 0x78, !PT ;  /* 0x0000003097977812 */ /* 0x000fe400078e786d */
[----:B------:R-:W-:-:S04]  /*3df0*/  LOP3.LUT R109, R109, 0x10, RZ, 0xc0, !PT ;  /* 0x000000106d6d7812 */ /* 0x000fc800078ec0ff */
[----:B------:R-:W-:-:S04]  /*3e00*/  LOP3.LUT R109, R109, 0x20, R217, 0xf8, !PT ;  /* 0x000000206d6d7812 */ /* 0x000fc800078ef8d9 */
[----:B------:R-:W-:Y:S01]  /*3e10*/  LOP3.LUT R108, R108, R109, RZ, 0x3c, !PT ;  /* 0x0000006d6c6c7212 */ /* 0x000fe200078e3cff */
[----:B------:R-:W-:Y:S01]  /*3e20*/  IMAD.SHL.U32 R109, R217, 0x20, RZ ;  /* 0x00000020d96d7824 */ /* 0x000fe200078e00ff */
[----:B------:R0:W-:Y:S04]  /*3e30*/  STS.U16 [R199+UR6+0x880], R150 ;  /* 0x00088096c7007988 */ /* 0x0001e80008000406 */
[----:B------:R-:W-:Y:S01]  /*3e40*/  LOP3.LUT R109, R109, 0x200, RZ, 0xc0, !PT ;  /* 0x000002006d6d7812 */ /* 0x000fe200078ec0ff */
[----:B------:R-:W-:-:S03]  /*3e50*/  IMAD.SHL.U32 R215, R215, 0x2, RZ ;  /* 0x00000002d7d77824 */ /* 0x000fc600078e00ff */
[----:B0-----:R-:W-:Y:S02]  /*3e60*/  IADD3 R150, PT, PT, R108, UR6, R109 ;  /* 0x000000066c967c10 */ /* 0x001fe4000fffe06d */
[C---:B------:R-:W-:Y:S02]  /*3e70*/  LOP3.LUT R108, R198.reuse, 0x20, RZ, 0x3c, !PT ;  /* 0x00000020c66c7812 */ /* 0x040fe400078e3cff */
[----:B------:R-:W-:Y:S01]  /*3e80*/  LOP3.LUT R198, R198, 0x30, RZ, 0x3c, !PT ;  /* 0x00000030c6c67812 */ /* 0x000fe200078e3cff */
[----:B------:R0:W-:Y:S04]  /*3e90*/  STS.U16 [R199+UR6+0x1880], R174 ;  /* 0x001880aec7007988 */ /* 0x0001e80008000406 */
[----:B------:R-:W-:Y:S04]  /*3ea0*/  STS.U16 [R199+UR6+0x1a80], R162 ;  /* 0x001a80a2c7007988 */ /* 0x000fe80008000406 */
[----:B------:R-:W-:Y:S01]  /*3eb0*/  STS.U16 [R199+UR6+0x1c80], R183 ;  /* 0x001c80b7c7007988 */ /* 0x000fe20008000406 */
[----:B0-----:R-:W0:Y:S03]  /*3ec0*/  LDC R174, c[0x0][0x3a8] ;  /* 0x0000ea00ffae7b82 */ /* 0x001e260000000800 */
[----:B------:R-:W-:Y:S04]  /*3ed0*/  STS.U16 [R199+UR6+0x1e80], R186 ;  /* 0x001e80bac7007988 */ /* 0x000fe80008000406 */
[----:B------:R1:W-:Y:S04]  /*3ee0*/  STS.U16 [R108+UR6+0x100], R84 ;  /* 0x000100546c007988 */ /* 0x0003e80008000406 */
[----:B------:R-:W-:Y:S04]  /*3ef0*/  STS.U16 [R108+UR6+0x300], R107 ;  /* 0x0003006b6c007988 */ /* 0x000fe80008000406 */
[----:B------:R-:W-:Y:S04]  /*3f00*/  STS.U16 [R108+UR6+0x500], R106 ;  /* 0x0005006a6c007988 */ /* 0x000fe80008000406 */
[----:B------:R-:W-:Y:S01]  /*3f10*/  STS.U16 [R108+UR6+0x700], R105 ;  /* 0x000700696c007988 */ /* 0x000fe20008000406 */
[----:B-1----:R-:W-:-:S03]  /*3f20*/  LOP3.LUT R84, R215, 0x50, RZ, 0x3c, !PT ;  /* 0x00000050d7547812 */ /* 0x002fc600078e3cff */
[----:B------:R-:W-:Y:S04]  /*3f30*/  STS.U16 [R108+UR6+0x900], R104 ;  /* 0x000900686c007988 */ /* 0x000fe80008000406 */
[----:B------:R-:W-:Y:S04]  /*3f40*/  STS.U16 [R108+UR6+0xb00], R103 ;  /* 0x000b00676c007988 */ /* 0x000fe80008000406 */
[----:B------:R-:W-:Y:S04]  /*3f50*/  STS.U16 [R108+UR6+0xd00], R102 ;  /* 0x000d00666c007988 */ /* 0x000fe80008000406 */
[----:B------:R-:W-:Y:S04]  /*3f60*/  STS.U16 [R108+UR6+0xf00], R101 ;  /* 0x000f00656c007988 */ /* 0x000fe80008000406 */
[----:B------:R1:W-:Y:S04]  /*3f70*/  STS.U16 [R108+UR6+0x1100], R100 ;  /* 0x001100646c007988 */ /* 0x0003e80008000406 */
[----:B------:R-:W-:Y:S04]  /*3f80*/  STS.U16 [R108+UR6+0x1300], R99 ;  /* 0x001300636c007988 */ /* 0x000fe80008000406 */
[----:B------:R-:W-:Y:S04]  /*3f90*/  STS.U16 [R108+UR6+0x1500], R166 ;  /* 0x001500a66c007988 */ /* 0x000fe80008000406 */
[----:B------:R-:W-:Y:S04]  /*3fa0*/  STS.U16 [R108+UR6+0x1700], R172 ;  /* 0x001700ac6c007988 */ /* 0x000fe80008000406 */
[----:B------:R-:W-:Y:S04]  /*3fb0*/  STS.U16 [R108+UR6+0x1900], R165 ;  /* 0x001900a56c007988 */ /* 0x000fe80008000406 */
[----:B------:R-:W-:Y:S04]  /*3fc0*/  STS.U16 [R108+UR6+0x1b00], R163 ;  /* 0x001b00a36c007988 */ /* 0x000fe80008000406 */
[----:B------:R-:W-:Y:S04]  /*3fd0*/  STS.U16 [R108+UR6+0x1d00], R184 ;  /* 0x001d00b86c007988 */ /* 0x000fe80008000406 */
[----:B------:R-:W-:Y:S01]  /*3fe0*/  STS.U16 [R108+UR6+0x1f00], R187 ;  /* 0x001f00bb6c007988 */ /* 0x000fe20008000406 */
[----:B-1----:R-:W-:-:S03]  /*3ff0*/  LOP3.LUT R100, R215, 0x60, RZ, 0x3c, !PT ;  /* 0x00000060d7647812 */ /* 0x002fc600078e3cff */
[----:B------:R1:W-:Y:S01]  /*4000*/  STS.U16 [R198+UR6+0x1380], R85 ;  /* 0x00138055c6007988 */ /* 0x0003e20008000406 */
[----:B------:R-:W-:-:S03]  /*4010*/  LOP3.LUT R102, R215, 0x70, RZ, 0x3c, !PT ;  /* 0x00000070d7667812 */ /* 0x000fc600078e3cff */
[----:B------:R-:W-:Y:S04]  /*4020*/  STS.U16 [R198+UR6+0x180], R98 ;  /* 0x00018062c6007988 */ /* 0x000fe80008000406 */
[----:B------:R-:W-:Y:S01]  /*4030*/  STS.U16 [R198+UR6+0x380], R97 ;  /* 0x00038061c6007988 */ /* 0x000fe20008000406 */
[----:B-1----:R-:W-:-:S03]  /*4040*/  LOP3.LUT R85, R215, 0x40, RZ, 0x3c, !PT ;  /* 0x00000040d7557812 */ /* 0x002fc600078e3cff */
[----:B------:R-:W-:Y:S04]  /*4050*/  STS.U16 [R198+UR6+0x580], R96 ;  /* 0x00058060c6007988 */ /* 0x000fe80008000406 */
        /* <DEDUP_REMOVED lines=14> */
[----:B--2---:R-:W-:Y:S04]  /*4140*/  STS.U16 [R215+UR6+0x2080], R168 ;  /* 0x002080a8d7007988 */ /* 0x004fe80008000406 */
[----:B------:R-:W-:Y:S04]  /*4150*/  STS.U16 [R215+UR6+0x2880], R182 ;  /* 0x002880b6d7007988 */ /* 0x000fe80008000406 */
[----:B------:R-:W-:Y:S04]  /*4160*/  STS.U16 [R199+UR6+0x2100], R189 ;  /* 0x002100bdc7007988 */ /* 0x000fe80008000406 */
[----:B------:R-:W-:Y:S04]  /*4170*/  STS.U16 [R199+UR6+0x2900], R157 ;  /* 0x0029009dc7007988 */ /* 0x000fe80008000406 */
[----:B------:R-:W-:Y:S04]  /*4180*/  STS.U16 [R199+UR6+0x2180], R154 ;  /* 0x0021809ac7007988 */ /* 0x000fe80008000406 */
[----:B---3--:R-:W-:Y:S04]  /*4190*/  STS.U16 [R199+UR6+0x2980], R153 ;  /* 0x00298099c7007988 */ /* 0x008fe80008000406 */
        /* <DEDUP_REMOVED lines=16> */
[----:B-----5:R-:W-:Y:S04]  /*42a0*/  STS.U16 [R100+UR6+0x2600], R180 ;  /* 0x002600b464007988 */ /* 0x020fe80008000406 */
[----:B------:R-:W-:Y:S04]  /*42b0*/  STS.U16 [R100+UR6+0x2680], R155 ;  /* 0x0026809b64007988 */ /* 0x000fe80008000406 */
[----:B------:R-:W-:Y:S04]  /*42c0*/  STS.U16 [R100+UR6+0x2e00], R193 ;  /* 0x002e00c164007988 */ /* 0x000fe80008000406 */
[----:B------:R-:W-:Y:S04]  /*42d0*/  STS.U16 [R100+UR6+0x2e80], R170 ;  /* 0x002e80aa64007988 */ /* 0x000fe80008000406 */
[----:B------:R-:W-:Y:S04]  /*42e0*/  STS.U16 [R102+UR6+0x2700], R197 ;  /* 0x002700c566007988 */ /* 0x000fe80008000406 */
[----:B----4-:R-:W-:Y:S04]  /*42f0*/  STS.U16 [R102+UR6+0x2780], R194 ;  /* 0x002780c266007988 */ /* 0x010fe80008000406 */
[----:B------:R-:W-:Y:S04]  /*4300*/  STS.U16 [R102+UR6+0x2f00], R161 ;  /* 0x002f00a166007988 */ /* 0x000fe80008000406 */
[----:B------:R-:W-:Y:S01]  /*4310*/  STS.U16 [R102+UR6+0x2f80], R171 ;  /* 0x002f80ab66007988 */ /* 0x000fe20008000406 */
[----:B------:R-:W-:Y:S06]  /*4320*/  BAR.SYNC.DEFER_BLOCKING 0x0 ;  /* 0x0000000000007b1d */ /* 0x000fec0000010000 */
[----:B------:R-:W-:Y:S04]  /*4330*/  LDSM.16.MT88.4 R96, [R150] ;  /* 0x000000009660783b */ /* 0x000fe80000004200 */
[----:B------:R-:W2:Y:S04]  /*4340*/  LDSM.16.M88.4 R104, [R151+UR6+0x2000] ;  /* 0x002000069768783b */ /* 0x000ea80008000200 */
[----:B------:R-:W3:Y:S04]  /*4350*/  LDSM.16.M88.4 R84, [R151+UR6+0x2800] ;  /* 0x002800069754783b */ /* 0x000ee80008000200 */
[----:B------:R-:W4:Y:S01]  /*4360*/  LDSM.16.MT88.4 R88, [R150+0x400] ;  /* 0x000400009658783b */ /* 0x000f220000004200 */
[----:B-1----:R-:W-:-:S05]  /*4370*/  LOP3.LUT R152, R151, 0x40, RZ, 0x3c, !PT ;  /* 0x0000004097987812 */ /* 0x002fca00078e3cff */
[----:B------:R-:W-:Y:S01]  /*4380*/  LDSM.16.M88.4 R100, [R152+UR6+0x2800] ;  /* 0x002800069864783b */ /* 0x000fe20008000200 */
[C---:B--2---:R-:W-:Y:S03]  /*4390*/  HMMA.16816.F32 R108, R96.reuse, R104, R112 ;  /* 0x00000068606c723c */ /* 0x044fe60000001870 */
[----:B------:R-:W-:Y:S05]  /*43a0*/  LDSM.16.MT88.4 R112, [R150+0x800] ;  /* 0x000800009670783b */ /* 0x000fea0000004200 */
[----:B---3--:R-:W-:Y:S01]  /*43b0*/  HMMA.16816.F32 R92, R96, R84, R92 ;  /* 0x00000054605c723c */ /* 0x008fe2000000185c */
[----:B------:R-:W1:Y:S11]  /*43c0*/  LDSM.16.M88.4 R96, [R152+UR6+0x2000] ;  /* 0x002000069860783b */ /* 0x000e760008000200 */
[C---:B----4-:R-:W-:Y:S01]  /*43d0*/  HMMA.16816.F32 R108, R88.reuse, R106, R108 ;  /* 0x0000006a586c723c */ /* 0x050fe2000000186c */
[----:B------:R-:W2:Y:S07]  /*43e0*/  LDSM.16.MT88.4 R104, [R150+0xc00] ;  /* 0x000c00009668783b */ /* 0x000eae0000004200 */
[----:B------:R-:W-:Y:S01]  /*43f0*/  HMMA.16816.F32 R92, R88, R86, R92 ;  /* 0x00000056585c723c */ /* 0x000fe2000000185c */
[----:B------:R-:W-:Y:S04]  /*4400*/  LDSM.16.MT88.4 R88, [R150+0x1000] ;  /* 0x001000009658783b */ /* 0x000fe80000004200 */
[----:B------:R-:W3:Y:S07]  /*4410*/  LDSM.16.M88.4 R84, [R151+UR6+0x2080] ;  /* 0x002080069754783b */ /* 0x000eee0008000200 */
[C---:B-1----:R-:W-:Y:S08]  /*4420*/  HMMA.16816.F32 R108, R112.reuse, R96, R108 ;  /* 0x00000060706c723c */ /* 0x042ff0000000186c */
[----:B------:R-:W-:Y:S01]  /*4430*/  HMMA.16816.F32 R112, R112, R100, R92 ;  /* 0x000000647070723c */ /* 0x000fe2000000185c */
[----:B------:R-:W1:Y:S11]  /*4440*/  LDSM.16.M88.4 R92, [R151+UR6+0x2880] ;  /* 0x00288006975c783b */ /* 0x000e760008000200 */
[C---:B--2---:R-:W-:Y:S01]  /*4450*/  HMMA.16816.F32 R96, R104.reuse, R98, R108 ;  /* 0x000000626860723c */ /* 0x044fe2000000186c */
[----:B------:R-:W-:Y:S07]  /*4460*/  LDSM.16.M88.4 R108, [R152+UR6+0x2880] ;  /* 0x00288006986c783b */ /* 0x000fee0008000200 */
[----:B------:R-:W-:Y:S01]  /*4470*/  HMMA.16816.F32 R112, R104, R102, R112 ;  /* 0x000000666870723c */ /* 0x000fe20000001870 */
[----:B------:R-:W2:Y:S04]  /*4480*/  LDSM.16.MT88.4 R100, [R150+0x1400] ;  /* 0x001400009664783b */ /* 0x000ea80000004200 */
[----:B------:R-:W-:Y:S07]  /*4490*/  LDSM.16.MT88.4 R104, [R150+0x1800] ;  /* 0x001800009668783b */ /* 0x000fee0000004200 */
[C---:B---3--:R-:W-:Y:S08]  /*44a0*/  HMMA.16816.F32 R96, R88.reuse, R84, R96 ;  /* 0x000000545860723c */ /* 0x048ff00000001860 */
[----:B-1----:R-:W-:Y:S01]  /*44b0*/  HMMA.16816.F32 R88, R88, R92, R112 ;  /* 0x0000005c5858723c */ /* 0x002fe20000001870 */
[----:B------:R-:W1:Y:S11]  /*44c0*/  LDSM.16.M88.4 R112, [R152+UR6+0x2080] ;  /* 0x002080069870783b */ /* 0x000e760008000200 */
[C---:B--2---:R-:W-:Y:S01]  /*44d0*/  HMMA.16816.F32 R96, R100.reuse, R86, R96 ;  /* 0x000000566460723c */ /* 0x044fe20000001860 */
[----:B------:R-:W2:Y:S07]  /*44e0*/  LDSM.16.MT88.4 R84, [R150+0x1c00] ;  /* 0x001c00009654783b */ /* 0x000eae0000004200 */
[----:B------:R-:W-:Y:S01]  /*44f0*/  HMMA.16816.F32 R88, R100, R94, R88 ;  /* 0x0000005e6458723c */ /* 0x000fe20000001858 */
[----:B------:R-:W-:-:S11]  /*4500*/  VIADD R139, R139, 0xffffffff ;  /* 0xffffffff8b8b7836 */ /* 0x000fd60000000000 */
[C---:B-1----:R-:W-:Y:S08]  /*4510*/  HMMA.16816.F32 R96, R104.reuse, R112, R96 ;  /* 0x000000706860723c */ /* 0x042ff00000001860 */
[----:B------:R-:W-:Y:S01]  /*4520*/  HMMA.16816.F32 R88, R104, R108, R88 ;  /* 0x0000006c6858723c */ /* 0x000fe20000001858 */
[----:B------:R-:W-:Y:S01]  /*4530*/  ISETP.NE.U32.AND P0, PT, R139, RZ, PT ;  /* 0x000000ff8b00720c */ /* 0x000fe20003f05070 */
[----:B0-----:R-:W-:Y:S01]  /*4540*/  IMAD.SHL.U32 R174, R174, 0x80, RZ ;  /* 0x00000080aeae7824 */ /* 0x001fe200078e00ff */
[----:B------:R-:W-:-:S02]  /*4550*/  UIMAD.WIDE UR4, UR7, 0x2, UR4 ;  /* 0x00000002070478a5 */ /* 0x000fc4000f8e0204 */
[----:B------:R-:W-:Y:S01]  /*4560*/  UIADD3 UR8, UPT, UPT, UR8, -0x80, URZ ;  /* 0xffffff8008087890 */ /* 0x000fe2000fffe0ff */
[----:B------:R-:W-:-:S06]  /*4570*/  IMAD.WIDE R126, R174, 0x2, R126 ;  /* 0x00000002ae7e7825 */ /* 0x000fcc00078e027e */
[C---:B--2---:R-:W-:Y:S08]  /*4580*/  HMMA.16816.F32 R112, R84.reuse, R114, R96 ;  /* 0x000000725470723c */ /* 0x044ff00000001860 */
[----:B------:R-:W-:Y:S01]  /*4590*/  HMMA.16816.F32 R92, R84, R110, R88 ;  /* 0x0000006e545c723c */ /* 0x000fe20000001858 */
[----:B------:R-:W-:-:S04]  /*45a0*/  NOP ;  /* 0x0000000000007918 */ /* 0x000fc80000000000 */
[----:B------:R-:W-:-:S15]  /*45b0*/  @P0 BRA `(.L_x_1) ;  /* 0xffffffd800940947 */ /* 0x000fde000383ffff */
[----:B------:R-:W-:Y:S02]  /*45c0*/  F2FP.F16.F32.PACK_AB R95, R95, R115 ;  /* 0x000000735f5f723e */ /* 0x000fe400000000ff */
[----:B------:R-:W-:Y:S02]  /*45d0*/  F2FP.F16.F32.PACK_AB R94, R94, R114 ;  /* 0x000000725e5e723e */ /* 0x000fe400000000ff */
[----:B------:R-:W-:Y:S02]  /*45e0*/  F2FP.F16.F32.PACK_AB R93, R93, R113 ;  /* 0x000000715d5d723e */ /* 0x000fe400000000ff */
[----:B------:R-:W-:-:S07]  /*45f0*/  F2FP.F16.F32.PACK_AB R92, R92, R112 ;  /* 0x000000705c5c723e */ /* 0x000fce00000000ff */
.L_x_0:
[----:B------:R-:W-:Y:S01]  /*4600*/  BAR.SYNC.DEFER_BLOCKING 0x0 ;  /* 0x0000000000007b1d */ /* 0x000fe20000010000 */
[C---:B------:R-:W-:Y:S01]  /*4610*/  IMAD.SHL.U32 R4, R217.reuse, 0x10, RZ ;  /* 0x00000010d9047824 */ /* 0x040fe200078e00ff */
[----:B------:R-:W-:Y:S01]  /*4620*/  LOP3.LUT R216, R216, 0x180, RZ, 0xc0, !PT ;  /* 0x00000180d8d87812 */ /* 0x000fe200078ec0ff */
[----:B------:R-:W-:Y:S01]  /*4630*/  IMAD.SHL.U32 R217, R217, 0x40, RZ ;  /* 0x00000040d9d97824 */ /* 0x000fe200078e00ff */
[--C-:B------:R-:W-:Y:S02]  /*4640*/  LOP3.LUT R15, R3, 0xe, R2.reuse, 0xfe, !PT ;  /* 0x0000000e030f7812 */ /* 0x100fe400078efe02 */
[----:B------:R-:W-:Y:S01]  /*4650*/  LOP3.LUT R4, R4, 0x70, RZ, 0xc0, !PT ;  /* 0x0000007004047812 */ /* 0x000fe200078ec0ff */
[----:B------:R-:W0:Y:S01]  /*4660*/  LDCU.128 UR12, c[0x0][0x390] ;  /* 0x00007200ff0c77ac */ /* 0x000e220008000c00 */
[----:B------:R-:W1:Y:S01]  /*4670*/  S2R R5, SR_TID.X ;  /* 0x0000000000057919 */ /* 0x000e620000002100 */
[----:B------:R-:W-:Y:S01]  /*4680*/  LOP3.LUT R217, R217, 0x200, RZ, 0xc0, !PT ;  /* 0x00000200d9d97812 */ /* 0x000fe200078ec0ff */
[----:B------:R-:W2:Y:S01]  /*4690*/  LDCU UR4, c[0x0][0x3b4] ;  /* 0x00007680ff0477ac */ /* 0x000ea20008000800 */
[----:B------:R-:W-:-:S02]  /*46a0*/  LOP3.LUT R21, R3, 0xc, R2, 0xfe, !PT ;  /* 0x0000000c03157812 */ /* 0x000fc400078efe02 */
[----:B------:R-:W-:Y:S01]  /*46b0*/  IADD3 R217, PT, PT, R217, UR6, R4 ;  /* 0x00000006d9d97c10 */ /* 0x000fe2000fffe004 */
[----:B------:R-:W3:Y:S01]  /*46c0*/  LDCU UR5, c[0x0][0x3b8] ;  /* 0x00007700ff0577ac */ /* 0x000ee20008000800 */
[C---:B------:R-:W-:Y:S02]  /*46d0*/  LOP3.LUT R4, R3.reuse, R2, RZ, 0xfc, !PT ;  /* 0x0000000203047212 */ /* 0x040fe400078efcff */
[----:B------:R-:W-:Y:S01]  /*46e0*/  LOP3.LUT R22, R3, 0xa, R2, 0xfe, !PT ;  /* 0x0000000a03167812 */ /* 0x000fe200078efe02 */
[----:B------:R-:W-:-:S05]  /*46f0*/  IMAD.IADD R216, R216, 0x1, R217 ;  /* 0x00000001d8d87824 */ /* 0x000fca00078e02d9 */
[----:B------:R-:W-:Y:S01]  /*4700*/  STSM.16.M88.4 [R216], R92 ;  /* 0x0000005cd8007844 */ /* 0x000fe20000000200 */
[----:B------:R-:W-:Y:S01]  /*4710*/  BAR.SYNC.DEFER_BLOCKING 0x0 ;  /* 0x0000000000007b1d */ /* 0x000fe20000010000 */
[----:B0-----:R-:W-:Y:S01]  /*4720*/  ISETP.GE.AND P0, PT, R0, UR14, PT ;  /* 0x0000000e00007c0c */ /* 0x001fe2000bf06270 */
[----:B---3--:R-:W-:-:S03]  /*4730*/  IMAD R7, R4, UR5, RZ ;  /* 0x0000000504077c24 */ /* 0x008fc6000f8e02ff */
[----:B------:R-:W-:Y:S01]  /*4740*/  ISETP.LT.AND P1, PT, R4, UR15, !P0 ;  /* 0x0000000f04007c0c */ /* 0x000fe2000c721270 */
[----:B------:R-:W-:Y:S02]  /*4750*/  IMAD R11, R22, UR5, RZ ;  /* 0x00000005160b7c24 */ /* 0x000fe4000f8e02ff */
[----:B------:R-:W-:Y:S02]  /*4760*/  IMAD R13, R21, UR5, RZ ;  /* 0x00000005150d7c24 */ /* 0x000fe4000f8e02ff */
[----:B------:R-:W-:Y:S01]  /*4770*/  IMAD R14, R15, UR5, RZ ;  /* 0x000000050f0e7c24 */ /* 0x000fe2000f8e02ff */
[----:B-1----:R-:W-:-:S04]  /*4780*/  LOP3.LUT R5, R5, 0x3f, RZ, 0xc0, !PT ;  /* 0x0000003f05057812 */ /* 0x002fc800078ec0ff */
[----:B------:R-:W-:Y:S01]  /*4790*/  LEA R6, R5, UR6, 0x4 ;  /* 0x0000000605067c11 */ /* 0x000fe2000f8e20ff */
[----:B--2---:R-:W-:Y:S01]  /*47a0*/  IMAD R5, R0, UR4, RZ ;  /* 0x0000000400057c24 */ /* 0x004fe2000f8e02ff */
[----:B------:R-:W-:-:S04]  /*47b0*/  LOP3.LUT R0, R3, 0x2, R2, 0xfe, !PT ;  /* 0x0000000203007812 */ /* 0x000fc800078efe02 */
[C---:B------:R-:W-:Y:S01]  /*47c0*/  LEA R12, P2, R5.reuse, UR12, 0x1 ;  /* 0x0000000c050c7c11 */ /* 0x040fe2000f8408ff */
[C---:B------:R-:W-:Y:S01]  /*47d0*/  IMAD R8, R0.reuse, UR5, RZ ;  /* 0x0000000500087c24 */ /* 0x040fe2000f8e02ff */
[----:B------:R0:W1:Y:S01]  /*47e0*/  LDS.128 R16, [R6] ;  /* 0x0000000006107984 */ /* 0x0000620000000c00 */
[----:B------:R-:W-:Y:S02]  /*47f0*/  ISETP.LT.AND P4, PT, R0, UR15, !P0 ;  /* 0x0000000f00007c0c */ /* 0x000fe4000c781270 */
[----:B------:R-:W-:Y:S02]  /*4800*/  LEA.HI.X.SX32 R20, R5, UR13, 0x1, P2 ;  /* 0x0000000d05147c11 */ /* 0x000fe400090f0eff */
[-C--:B------:R-:W-:Y:S02]  /*4810*/  LEA R4, P2, R7, R12.reuse, 0x1 ;  /* 0x0000000c07047211 */ /* 0x080fe400078408ff */
[----:B------:R-:W-:Y:S02]  /*4820*/  LOP3.LUT R0, R3, 0x8, R2, 0xfe, !PT ;  /* 0x0000000803007812 */ /* 0x000fe400078efe02 */
[----:B0-----:R-:W-:-:S02]  /*4830*/  LEA R6, P3, R8, R12, 0x1 ;  /* 0x0000000c08067211 */ /* 0x001fc400078608ff */
[-C--:B------:R-:W-:Y:S02]  /*4840*/  LEA.HI.X.SX32 R5, R7, R20.reuse, 0x1, P2 ;  /* 0x0000001407057211 */ /* 0x080fe400010f0eff */
[----:B------:R-:W-:Y:S02]  /*4850*/  LEA.HI.X.SX32 R7, R8, R20, 0x1, P3 ;  /* 0x0000001408077211 */ /* 0x000fe400018f0eff */
[C-C-:B------:R-:W-:Y:S02]  /*4860*/  LOP3.LUT R8, R3.reuse, 0x6, R2.reuse, 0xfe, !PT ;  /* 0x0000000603087812 */ /* 0x140fe400078efe02 */
[----:B------:R-:W-:Y:S02]  /*4870*/  LOP3.LUT R2, R3, 0x4, R2, 0xfe, !PT ;  /* 0x0000000403027812 */ /* 0x000fe400078efe02 */
[----:B------:R-:W-:Y:S01]  /*4880*/  ISETP.LT.AND P3, PT, R0, UR15, !P0 ;  /* 0x0000000f00007c0c */ /* 0x000fe2000c761270 */
[----:B------:R-:W-:Y:S01]  /*4890*/  IMAD R9, R8, UR5, RZ ;  /* 0x0000000508097c24 */ /* 0x000fe2000f8e02ff */
[C---:B------:R-:W-:Y:S01]  /*48a0*/  ISETP.LT.AND P5, PT, R2.reuse, UR15, !P0 ;  /* 0x0000000f02007c0c */ /* 0x040fe2000c7a1270 */
[----:B------:R-:W-:-:S02]  /*48b0*/  IMAD R3, R2, UR5, RZ ;  /* 0x0000000502037c24 */ /* 0x000fc4000f8e02ff */
[----:B------:R-:W-:-:S03]  /*48c0*/  IMAD R0, R0, UR5, RZ ;  /* 0x0000000500007c24 */ /* 0x000fc6000f8e02ff */
[----:B------:R-:W-:-:S04]  /*48d0*/  LEA R2, P6, R3, R12, 0x1 ;  /* 0x0000000c03027211 */ /* 0x000fc800078c08ff */
[----:B------:R-:W-:Y:S01]  /*48e0*/  LEA.HI.X.SX32 R3, R3, R20, 0x1, P6 ;  /* 0x0000001403037211 */ /* 0x000fe200030f0eff */
[----:B-1----:R0:W-:Y:S04]  /*48f0*/  @P1 STG.E.U16 desc[UR10][R4.64], R16 ;  /* 0x0000001004001986 */ /* 0x0021e8000c10150a */
[----:B------:R1:W-:Y:S01]  /*4900*/  @P4 STG.E.U16 desc[UR10][R6.64], R17 ;  /* 0x0000001106004986 */ /* 0x0003e2000c10150a */
[----:B------:R-:W-:Y:S02]  /*4910*/  ISETP.LT.AND P4, PT, R8, UR15, !P0 ;  /* 0x0000000f08007c0c */ /* 0x000fe4000c781270 */
[-C--:B------:R-:W-:Y:S01]  /*4920*/  LEA R8, P6, R11, R12.reuse, 0x1 ;  /* 0x0000000c0b087211 */ /* 0x080fe200078c08ff */
[----:B------:R2:W-:Y:S01]  /*4930*/  @P5 STG.E.U16 desc[UR10][R2.64], R18 ;  /* 0x0000001202005986 */ /* 0x0005e2000c10150a */
[----:B0-----:R-:W-:-:S02]  /*4940*/  LEA R4, P1, R9, R12, 0x1 ;  /* 0x0000000c09047211 */ /* 0x001fc400078208ff */
[C---:B-1----:R-:W-:Y:S02]  /*4950*/  LEA R6, P2, R0.reuse, R12, 0x1 ;  /* 0x0000000c00067211 */ /* 0x042fe400078408ff */
[----:B------:R-:W-:Y:S02]  /*4960*/  LEA.HI.X.SX32 R5, R9, R20, 0x1, P1 ;  /* 0x0000001409057211 */ /* 0x000fe400008f0eff */
[----:B------:R-:W-:Y:S02]  /*4970*/  LEA R10, P1, R13, R12, 0x1 ;  /* 0x0000000c0d0a7211 */ /* 0x000fe400078208ff */
[-C--:B------:R-:W-:Y:S01]  /*4980*/  LEA.HI.X.SX32 R7, R0, R20.reuse, 0x1, P2 ;  /* 0x0000001400077211 */ /* 0x080fe200010f0eff */
[----:B------:R0:W-:Y:S01]  /*4990*/  @P4 STG.E.U16 desc[UR10][R4.64], R19 ;  /* 0x0000001304004986 */ /* 0x0001e2000c10150a */
[----:B------:R-:W-:Y:S02]  /*49a0*/  LEA.HI.X.SX32 R9, R11, R20, 0x1, P6 ;  /* 0x000000140b097211 */ /* 0x000fe400030f0eff */
[----:B------:R-:W-:-:S02]  /*49b0*/  ISETP.LT.AND P2, PT, R22, UR15, !P0 ;  /* 0x0000000f16007c0c */ /* 0x000fc4000c741270 */
[----:B------:R-:W-:Y:S02]  /*49c0*/  LEA.HI.X.SX32 R11, R13, R20, 0x1, P1 ;  /* 0x000000140d0b7211 */ /* 0x000fe400008f0eff */
[----:B------:R-:W-:Y:S02]  /*49d0*/  ISETP.LT.AND P1, PT, R21, UR15, !P0 ;  /* 0x0000000f15007c0c */ /* 0x000fe4000c721270 */
[----:B------:R-:W-:Y:S02]  /*49e0*/  ISETP.LT.AND P0, PT, R15, UR15, !P0 ;  /* 0x0000000f0f007c0c */ /* 0x000fe4000c701270 */
[----:B--2---:R-:W-:Y:S02]  /*49f0*/  PRMT R3, R16, 0x7632, R3 ;  /* 0x0000763210037816 */ /* 0x004fe40000000003 */
[----:B------:R-:W-:Y:S02]  /*4a00*/  PRMT R17, R17, 0x7632, R17 ;  /* 0x0000763211117816 */ /* 0x000fe40000000011 */
[----:B0-----:R-:W-:Y:S01]  /*4a10*/  PRMT R5, R18, 0x7632, R5 ;  /* 0x0000763212057816 */ /* 0x001fe20000000005 */
[----:B------:R0:W-:Y:S01]  /*4a20*/  @P3 STG.E.U16 desc[UR10][R6.64], R3 ;  /* 0x0000000306003986 */ /* 0x0001e2000c10150a */
[----:B------:R-:W-:-:S03]  /*4a30*/  LEA R12, P6, R14, R12, 0x1 ;  /* 0x0000000c0e0c7211 */ /* 0x000fc600078c08ff */
[----:B------:R0:W-:Y:S01]  /*4a40*/  @P2 STG.E.U16 desc[UR10][R8.64], R17 ;  /* 0x0000001108002986 */ /* 0x0001e2000c10150a */
[----:B------:R-:W-:-:S03]  /*4a50*/  LEA.HI.X.SX32 R13, R14, R20, 0x1, P6 ;  /* 0x000000140e0d7211 */ /* 0x000fc600030f0eff */
[----:B------:R0:W-:Y:S01]  /*4a60*/  @P1 STG.E.U16 desc[UR10][R10.64], R5 ;  /* 0x000000050a001986 */ /* 0x0001e2000c10150a */
[----:B------:R-:W-:Y:S05]  /*4a70*/  @!P0 EXIT ;  /* 0x000000000000894d */ /* 0x000fea0003800000 */
[----:B0-----:R-:W-:-:S05]  /*4a80*/  PRMT R6, R19, 0x7632, R6 ;  /* 0x0000763213067816 */ /* 0x001fca0000000006 */
[----:B------:R-:W-:Y:S01]  /*4a90*/  STG.E.U16 desc[UR10][R12.64], R6 ;  /* 0x000000060c007986 */ /* 0x000fe2000c10150a */
[----:B------:R-:W-:Y:S05]  /*4aa0*/  EXIT ;  /* 0x000000000000794d */ /* 0x000fea0003800000 */
.L_x_2:
[----:B------:R-:W-:-:S00]  /*4ab0*/  BRA `(.L_x_2) ;  /* 0xfffffffc00fc7947 */ /* 0x000fc0000383ffff */
[----:B------:R-:W-:-:S00]  /*4ac0*/  NOP ;  /* 0x0000000000007918 */ /* 0x000fc00000000000 */
        /* <DEDUP_REMOVED lines=11> */
.L_x_3:


//--------------------- .nv.shared.matmul_kernel  --------------------------
	.section	.nv.shared.matmul_kernel,"aw",@nobits
	.sectionflags	@""
	.align	16
	.zero		1024


//--------------------- .nv.shared.reserved.0     --------------------------
	.section	.nv.shared.reserved.0,"aw",@nobits
	.weak		__nv_reservedSMEM_offset_0_alias
	.size		__nv_reservedSMEM_offset_0_alias, 0, 64
	.other		__nv_reservedSMEM_offset_0_alias,@"STO_CUDA_RESERVED_SHARED STV_DEFAULT"
__nv_reservedSMEM_offset_0_alias:
	.zero		0
	.zero		64


//--------------------- .nv.constant0.matmul_kernel --------------------------
	.section	.nv.constant0.matmul_kernel,"a",@progbits
	.sectionflags	@""
	.align	4
.nv.constant0.matmul_kernel:
	.zero		976


//--------------------- SYMBOLS --------------------------

	.type		.nv.reservedSmem.offset0,@object
	.size		.nv.reservedSmem.offset0,0x4
	.type		.nv.reservedSmem.cap,@object
	.size		.nv.reservedSmem.cap,0x4
